//
// Generated by NVIDIA NVVM Compiler
//
// Compiler Build ID: CL-36424714
// Cuda compilation tools, release 13.0, V13.0.88
// Based on NVVM 20.0.0
//

.version 9.0
.target sm_100
.address_size 64

	// .globl	_Z14branchAndBoundiPiS_S_S_PdS0_
.extern .func  (.param .b64 func_retval0) malloc
(
	.param .b64 malloc_param_0
)
;
.global .align 4 .b8 precalc_xorwow_matrix[102400];
.global .align 4 .b8 precalc_xorwow_offset_matrix[102400];
.global .align 4 .b8 mrg32k3aM1[2304];
.global .align 4 .b8 mrg32k3aM2[2304];
.global .align 4 .b8 mrg32k3aM1SubSeq[2016];
.global .align 4 .b8 mrg32k3aM2SubSeq[2016];
.global .align 4 .b8 mrg32k3aM1Seq[2304];
.global .align 4 .b8 mrg32k3aM2Seq[2304];
.const .align 8 .b8 __cr_lgamma_table[72];
// _ZZ14branchAndBoundiPiS_S_S_PdS0_E6length has been demoted
// _ZZ14branchAndBoundiPiS_S_S_PdS0_E11otherLength has been demoted
// _ZZ14branchAndBoundiPiS_S_S_PdS0_E4done has been demoted
// _ZZ14branchAndBoundiPiS_S_S_PdS0_E9tablelist has been demoted
// _ZZ14branchAndBoundiPiS_S_S_PdS0_E14otherTablelist has been demoted
// _ZZ14branchAndBoundiPiS_S_S_PdS0_E10currentJob has been demoted
// _ZZ14branchAndBoundiPiS_S_S_PdS0_E9localDone has been demoted

.visible .entry _Z14branchAndBoundiPiS_S_S_PdS0_(
	.param .u32 _Z14branchAndBoundiPiS_S_S_PdS0__param_0,
	.param .u64 .ptr .align 1 _Z14branchAndBoundiPiS_S_S_PdS0__param_1,
	.param .u64 .ptr .align 1 _Z14branchAndBoundiPiS_S_S_PdS0__param_2,
	.param .u64 .ptr .align 1 _Z14branchAndBoundiPiS_S_S_PdS0__param_3,
	.param .u64 .ptr .align 1 _Z14branchAndBoundiPiS_S_S_PdS0__param_4,
	.param .u64 .ptr .align 1 _Z14branchAndBoundiPiS_S_S_PdS0__param_5,
	.param .u64 .ptr .align 1 _Z14branchAndBoundiPiS_S_S_PdS0__param_6
)
{
	.local .align 8 .b8 	__local_depot0[48];
	.reg .b64 	%SP;
	.reg .b64 	%SPL;
	.reg .pred 	%p<84>;
	.reg .b16 	%rs<11>;
	.reg .b32 	%r<1193>;
	.reg .b64 	%rd<70>;
	.reg .b64 	%fd<5>;
	// demoted variable
	.shared .align 8 .u64 _ZZ14branchAndBoundiPiS_S_S_PdS0_E6length;
	// demoted variable
	.shared .align 8 .u64 _ZZ14branchAndBoundiPiS_S_S_PdS0_E11otherLength;
	// demoted variable
	.shared .align 8 .u64 _ZZ14branchAndBoundiPiS_S_S_PdS0_E4done;
	// demoted variable
	.shared .align 8 .u64 _ZZ14branchAndBoundiPiS_S_S_PdS0_E9tablelist;
	// demoted variable
	.shared .align 8 .u64 _ZZ14branchAndBoundiPiS_S_S_PdS0_E14otherTablelist;
	// demoted variable
	.shared .align 8 .f64 _ZZ14branchAndBoundiPiS_S_S_PdS0_E10currentJob;
	// demoted variable
	.shared .align 1 .u8 _ZZ14branchAndBoundiPiS_S_S_PdS0_E9localDone;
	mov.u64 	%SPL, __local_depot0;
	ld.param.u64 	%rd18, [_Z14branchAndBoundiPiS_S_S_PdS0__param_1];
	ld.param.u64 	%rd19, [_Z14branchAndBoundiPiS_S_S_PdS0__param_2];
	ld.param.u64 	%rd20, [_Z14branchAndBoundiPiS_S_S_PdS0__param_3];
	ld.param.u64 	%rd21, [_Z14branchAndBoundiPiS_S_S_PdS0__param_4];
	cvta.to.global.u64 	%rd1, %rd18;
	cvta.to.global.u64 	%rd2, %rd19;
	add.u64 	%rd3, %SPL, 0;
	mov.u32 	%r1, %ctaid.x;
	mov.u32 	%r2, %nctaid.x;
	mov.u32 	%r539, %tid.x;
	xor.b32  	%r540, %r539, -1429050551;
	mul.lo.s32 	%r541, %r540, 1099087573;
	add.s32 	%r3, %r541, -638133224;
	add.s32 	%r4, %r541, 123456789;
	xor.b32  	%r5, %r541, 362436069;
	add.s32 	%r6, %r541, 5783321;
	cvt.u64.u32 	%rd4, %r539;
$L__BB0_1:
	ld.global.u32 	%r542, [%rd2];
	setp.ne.s32 	%p1, %r542, 2;
	@%p1 bra 	$L__BB0_3;
	cvta.to.global.u64 	%rd25, %rd20;
	ld.global.u32 	%r543, [%rd25];
	setp.eq.s32 	%p2, %r543, 0;
	@%p2 bra 	$L__BB0_142;
$L__BB0_3:
	ld.global.u32 	%r544, [%rd1];
	setp.ne.s32 	%p3, %r544, 2;
	@%p3 bra 	$L__BB0_6;
	cvta.to.global.u64 	%rd26, %rd21;
	ld.global.u32 	%r546, [%rd26];
	setp.eq.s32 	%p4, %r546, 0;
	@%p4 bra 	$L__BB0_142;
	ld.param.u64 	%rd66, [_Z14branchAndBoundiPiS_S_S_PdS0__param_6];
	ld.param.u64 	%rd64, [_Z14branchAndBoundiPiS_S_S_PdS0__param_5];
	ld.param.u64 	%rd67, [_Z14branchAndBoundiPiS_S_S_PdS0__param_2];
	mov.b16 	%rs5, 0;
	st.shared.u8 	[_ZZ14branchAndBoundiPiS_S_S_PdS0_E9localDone], %rs5;
	st.shared.u64 	[_ZZ14branchAndBoundiPiS_S_S_PdS0_E4done], %rd67;
	st.shared.u64 	[_ZZ14branchAndBoundiPiS_S_S_PdS0_E9tablelist], %rd66;
	st.shared.u64 	[_ZZ14branchAndBoundiPiS_S_S_PdS0_E14otherTablelist], %rd64;
	st.shared.u64 	[_ZZ14branchAndBoundiPiS_S_S_PdS0_E6length], %rd21;
	st.shared.u64 	[_ZZ14branchAndBoundiPiS_S_S_PdS0_E11otherLength], %rd20;
	mov.b32 	%r547, 0;
	st.global.u32 	[%rd1], %r547;
	bra.uni 	$L__BB0_7;
$L__BB0_6:
	ld.param.u64 	%rd65, [_Z14branchAndBoundiPiS_S_S_PdS0__param_6];
	ld.param.u64 	%rd63, [_Z14branchAndBoundiPiS_S_S_PdS0__param_5];
	mov.b16 	%rs4, 0;
	st.shared.u8 	[_ZZ14branchAndBoundiPiS_S_S_PdS0_E9localDone], %rs4;
	st.shared.u64 	[_ZZ14branchAndBoundiPiS_S_S_PdS0_E4done], %rd18;
	st.shared.u64 	[_ZZ14branchAndBoundiPiS_S_S_PdS0_E9tablelist], %rd63;
	st.shared.u64 	[_ZZ14branchAndBoundiPiS_S_S_PdS0_E14otherTablelist], %rd65;
	st.shared.u64 	[_ZZ14branchAndBoundiPiS_S_S_PdS0_E6length], %rd20;
	st.shared.u64 	[_ZZ14branchAndBoundiPiS_S_S_PdS0_E11otherLength], %rd21;
	mov.b32 	%r545, 0;
	st.global.u32 	[%rd2], %r545;
	mov.u64 	%rd67, %rd18;
$L__BB0_7:
	cvta.to.global.u64 	%rd27, %rd67;
	ld.global.u32 	%r548, [%rd27];
	setp.eq.s32 	%p5, %r548, 2;
	@%p5 bra 	$L__BB0_1;
	mov.b16 	%rs10, 0;
$L__BB0_9:
	and.b16  	%rs7, %rs10, 255;
	setp.ne.s16 	%p6, %rs7, 0;
	ld.shared.u64 	%rd69, [_ZZ14branchAndBoundiPiS_S_S_PdS0_E6length];
	@%p6 bra 	$L__BB0_141;
	ld.u32 	%r549, [%rd69];
	setp.ge.s32 	%p7, %r1, %r549;
	@%p7 bra 	$L__BB0_138;
	mov.u32 	%r915, %r1;
$L__BB0_12:
	cvt.u32.u64 	%r550, %rd4;
	setp.ne.s32 	%p8, %r550, 0;
	@%p8 bra 	$L__BB0_14;
	ld.shared.u64 	%rd28, [_ZZ14branchAndBoundiPiS_S_S_PdS0_E9tablelist];
	mul.wide.u32 	%rd29, %r915, 8;
	add.s64 	%rd30, %rd28, %rd29;
	ld.f64 	%fd2, [%rd30];
	st.shared.f64 	[_ZZ14branchAndBoundiPiS_S_S_PdS0_E10currentJob], %fd2;
$L__BB0_14:
	setp.eq.s32 	%p9, %r550, 0;
	bar.sync 	0;
	{ // callseq 0, 0
	.param .b64 param0;
	st.param.b64 	[param0], 8;
	.param .b64 retval0;
	call.uni (retval0), 
	malloc, 
	(
	param0
	);
	ld.param.b64 	%rd31, [retval0];
	} // callseq 0
	{ // callseq 1, 0
	.param .b64 param0;
	st.param.b64 	[param0], 8;
	.param .b64 retval0;
	call.uni (retval0), 
	malloc, 
	(
	param0
	);
	ld.param.b64 	%rd32, [retval0];
	} // callseq 1
	ld.shared.f64 	%fd1, [_ZZ14branchAndBoundiPiS_S_S_PdS0_E10currentJob];
	st.local.v2.u32 	[%rd3], {%r3, %r4};
	mov.b32 	%r552, -123459836;
	st.local.v2.u32 	[%rd3+8], {%r5, %r552};
	mov.b32 	%r553, -589760388;
	st.local.v2.u32 	[%rd3+16], {%r553, %r6};
	@%p9 bra 	$L__BB0_129;
	mov.b32 	%r916, 0;
	mov.u64 	%rd68, %rd4;
$L__BB0_16:
	mov.u64 	%rd9, %rd68;
	and.b64  	%rd10, %rd9, 3;
	setp.eq.s64 	%p10, %rd10, 0;
	@%p10 bra 	$L__BB0_128;
	mul.wide.u32 	%rd33, %r916, 3200;
	mov.u64 	%rd34, precalc_xorwow_matrix;
	add.s64 	%rd11, %rd34, %rd33;
	mov.b32 	%r929, 0;
	mov.u32 	%r930, %r929;
	mov.u32 	%r931, %r929;
	mov.u32 	%r932, %r929;
	mov.u32 	%r933, %r929;
	mov.u32 	%r922, %r929;
$L__BB0_18:
	mul.wide.u32 	%rd35, %r922, 4;
	add.s64 	%rd36, %rd3, %rd35;
	ld.local.u32 	%r15, [%rd36+4];
	shl.b32 	%r16, %r922, 5;
	mov.b32 	%r928, 0;
$L__BB0_19:
	.pragma "nounroll";
	shr.u32 	%r557, %r15, %r928;
	and.b32  	%r558, %r557, 1;
	setp.eq.b32 	%p11, %r558, 1;
	not.pred 	%p12, %p11;
	add.s32 	%r559, %r16, %r928;
	mul.lo.s32 	%r560, %r559, 5;
	mul.wide.u32 	%rd37, %r560, 4;
	add.s64 	%rd12, %rd11, %rd37;
	@%p12 bra 	$L__BB0_21;
	ld.global.u32 	%r561, [%rd12];
	xor.b32  	%r933, %r933, %r561;
	ld.global.u32 	%r562, [%rd12+4];
	xor.b32  	%r932, %r932, %r562;
	ld.global.u32 	%r563, [%rd12+8];
	xor.b32  	%r931, %r931, %r563;
	ld.global.u32 	%r564, [%rd12+12];
	xor.b32  	%r930, %r930, %r564;
	ld.global.u32 	%r565, [%rd12+16];
	xor.b32  	%r929, %r929, %r565;
$L__BB0_21:
	and.b32  	%r567, %r557, 2;
	setp.eq.s32 	%p13, %r567, 0;
	@%p13 bra 	$L__BB0_23;
	ld.global.u32 	%r568, [%rd12+20];
	xor.b32  	%r933, %r933, %r568;
	ld.global.u32 	%r569, [%rd12+24];
	xor.b32  	%r932, %r932, %r569;
	ld.global.u32 	%r570, [%rd12+28];
	xor.b32  	%r931, %r931, %r570;
	ld.global.u32 	%r571, [%rd12+32];
	xor.b32  	%r930, %r930, %r571;
	ld.global.u32 	%r572, [%rd12+36];
	xor.b32  	%r929, %r929, %r572;
$L__BB0_23:
	and.b32  	%r574, %r557, 4;
	setp.eq.s32 	%p14, %r574, 0;
	@%p14 bra 	$L__BB0_25;
	ld.global.u32 	%r575, [%rd12+40];
	xor.b32  	%r933, %r933, %r575;
	ld.global.u32 	%r576, [%rd12+44];
	xor.b32  	%r932, %r932, %r576;
	ld.global.u32 	%r577, [%rd12+48];
	xor.b32  	%r931, %r931, %r577;
	ld.global.u32 	%r578, [%rd12+52];
	xor.b32  	%r930, %r930, %r578;
	ld.global.u32 	%r579, [%rd12+56];
	xor.b32  	%r929, %r929, %r579;
$L__BB0_25:
	and.b32  	%r581, %r557, 8;
	setp.eq.s32 	%p15, %r581, 0;
	@%p15 bra 	$L__BB0_27;
	ld.global.u32 	%r582, [%rd12+60];
	xor.b32  	%r933, %r933, %r582;
	ld.global.u32 	%r583, [%rd12+64];
	xor.b32  	%r932, %r932, %r583;
	ld.global.u32 	%r584, [%rd12+68];
	xor.b32  	%r931, %r931, %r584;
	ld.global.u32 	%r585, [%rd12+72];
	xor.b32  	%r930, %r930, %r585;
	ld.global.u32 	%r586, [%rd12+76];
	xor.b32  	%r929, %r929, %r586;
$L__BB0_27:
	and.b32  	%r588, %r557, 16;
	setp.eq.s32 	%p16, %r588, 0;
	@%p16 bra 	$L__BB0_29;
	ld.global.u32 	%r589, [%rd12+80];
	xor.b32  	%r933, %r933, %r589;
	ld.global.u32 	%r590, [%rd12+84];
	xor.b32  	%r932, %r932, %r590;
	ld.global.u32 	%r591, [%rd12+88];
	xor.b32  	%r931, %r931, %r591;
	ld.global.u32 	%r592, [%rd12+92];
	xor.b32  	%r930, %r930, %r592;
	ld.global.u32 	%r593, [%rd12+96];
	xor.b32  	%r929, %r929, %r593;
$L__BB0_29:
	and.b32  	%r595, %r557, 32;
	setp.eq.s32 	%p17, %r595, 0;
	@%p17 bra 	$L__BB0_31;
	ld.global.u32 	%r596, [%rd12+100];
	xor.b32  	%r933, %r933, %r596;
	ld.global.u32 	%r597, [%rd12+104];
	xor.b32  	%r932, %r932, %r597;
	ld.global.u32 	%r598, [%rd12+108];
	xor.b32  	%r931, %r931, %r598;
	ld.global.u32 	%r599, [%rd12+112];
	xor.b32  	%r930, %r930, %r599;
	ld.global.u32 	%r600, [%rd12+116];
	xor.b32  	%r929, %r929, %r600;
$L__BB0_31:
	and.b32  	%r602, %r557, 64;
	setp.eq.s32 	%p18, %r602, 0;
	@%p18 bra 	$L__BB0_33;
	ld.global.u32 	%r603, [%rd12+120];
	xor.b32  	%r933, %r933, %r603;
	ld.global.u32 	%r604, [%rd12+124];
	xor.b32  	%r932, %r932, %r604;
	ld.global.u32 	%r605, [%rd12+128];
	xor.b32  	%r931, %r931, %r605;
	ld.global.u32 	%r606, [%rd12+132];
	xor.b32  	%r930, %r930, %r606;
	ld.global.u32 	%r607, [%rd12+136];
	xor.b32  	%r929, %r929, %r607;
$L__BB0_33:
	and.b32  	%r609, %r557, 128;
	setp.eq.s32 	%p19, %r609, 0;
	@%p19 bra 	$L__BB0_35;
	ld.global.u32 	%r610, [%rd12+140];
	xor.b32  	%r933, %r933, %r610;
	ld.global.u32 	%r611, [%rd12+144];
	xor.b32  	%r932, %r932, %r611;
	ld.global.u32 	%r612, [%rd12+148];
	xor.b32  	%r931, %r931, %r612;
	ld.global.u32 	%r613, [%rd12+152];
	xor.b32  	%r930, %r930, %r613;
	ld.global.u32 	%r614, [%rd12+156];
	xor.b32  	%r929, %r929, %r614;
$L__BB0_35:
	and.b32  	%r616, %r557, 256;
	setp.eq.s32 	%p20, %r616, 0;
	@%p20 bra 	$L__BB0_37;
	ld.global.u32 	%r617, [%rd12+160];
	xor.b32  	%r933, %r933, %r617;
	ld.global.u32 	%r618, [%rd12+164];
	xor.b32  	%r932, %r932, %r618;
	ld.global.u32 	%r619, [%rd12+168];
	xor.b32  	%r931, %r931, %r619;
	ld.global.u32 	%r620, [%rd12+172];
	xor.b32  	%r930, %r930, %r620;
	ld.global.u32 	%r621, [%rd12+176];
	xor.b32  	%r929, %r929, %r621;
$L__BB0_37:
	and.b32  	%r623, %r557, 512;
	setp.eq.s32 	%p21, %r623, 0;
	@%p21 bra 	$L__BB0_39;
	ld.global.u32 	%r624, [%rd12+180];
	xor.b32  	%r933, %r933, %r624;
	ld.global.u32 	%r625, [%rd12+184];
	xor.b32  	%r932, %r932, %r625;
	ld.global.u32 	%r626, [%rd12+188];
	xor.b32  	%r931, %r931, %r626;
	ld.global.u32 	%r627, [%rd12+192];
	xor.b32  	%r930, %r930, %r627;
	ld.global.u32 	%r628, [%rd12+196];
	xor.b32  	%r929, %r929, %r628;
$L__BB0_39:
	and.b32  	%r630, %r557, 1024;
	setp.eq.s32 	%p22, %r630, 0;
	@%p22 bra 	$L__BB0_41;
	ld.global.u32 	%r631, [%rd12+200];
	xor.b32  	%r933, %r933, %r631;
	ld.global.u32 	%r632, [%rd12+204];
	xor.b32  	%r932, %r932, %r632;
	ld.global.u32 	%r633, [%rd12+208];
	xor.b32  	%r931, %r931, %r633;
	ld.global.u32 	%r634, [%rd12+212];
	xor.b32  	%r930, %r930, %r634;
	ld.global.u32 	%r635, [%rd12+216];
	xor.b32  	%r929, %r929, %r635;
$L__BB0_41:
	and.b32  	%r637, %r557, 2048;
	setp.eq.s32 	%p23, %r637, 0;
	@%p23 bra 	$L__BB0_43;
	ld.global.u32 	%r638, [%rd12+220];
	xor.b32  	%r933, %r933, %r638;
	ld.global.u32 	%r639, [%rd12+224];
	xor.b32  	%r932, %r932, %r639;
	ld.global.u32 	%r640, [%rd12+228];
	xor.b32  	%r931, %r931, %r640;
	ld.global.u32 	%r641, [%rd12+232];
	xor.b32  	%r930, %r930, %r641;
	ld.global.u32 	%r642, [%rd12+236];
	xor.b32  	%r929, %r929, %r642;
$L__BB0_43:
	and.b32  	%r644, %r557, 4096;
	setp.eq.s32 	%p24, %r644, 0;
	@%p24 bra 	$L__BB0_45;
	ld.global.u32 	%r645, [%rd12+240];
	xor.b32  	%r933, %r933, %r645;
	ld.global.u32 	%r646, [%rd12+244];
	xor.b32  	%r932, %r932, %r646;
	ld.global.u32 	%r647, [%rd12+248];
	xor.b32  	%r931, %r931, %r647;
	ld.global.u32 	%r648, [%rd12+252];
	xor.b32  	%r930, %r930, %r648;
	ld.global.u32 	%r649, [%rd12+256];
	xor.b32  	%r929, %r929, %r649;
$L__BB0_45:
	and.b32  	%r651, %r557, 8192;
	setp.eq.s32 	%p25, %r651, 0;
	@%p25 bra 	$L__BB0_47;
	ld.global.u32 	%r652, [%rd12+260];
	xor.b32  	%r933, %r933, %r652;
	ld.global.u32 	%r653, [%rd12+264];
	xor.b32  	%r932, %r932, %r653;
	ld.global.u32 	%r654, [%rd12+268];
	xor.b32  	%r931, %r931, %r654;
	ld.global.u32 	%r655, [%rd12+272];
	xor.b32  	%r930, %r930, %r655;
	ld.global.u32 	%r656, [%rd12+276];
	xor.b32  	%r929, %r929, %r656;
$L__BB0_47:
	and.b32  	%r658, %r557, 16384;
	setp.eq.s32 	%p26, %r658, 0;
	@%p26 bra 	$L__BB0_49;
	ld.global.u32 	%r659, [%rd12+280];
	xor.b32  	%r933, %r933, %r659;
	ld.global.u32 	%r660, [%rd12+284];
	xor.b32  	%r932, %r932, %r660;
	ld.global.u32 	%r661, [%rd12+288];
	xor.b32  	%r931, %r931, %r661;
	ld.global.u32 	%r662, [%rd12+292];
	xor.b32  	%r930, %r930, %r662;
	ld.global.u32 	%r663, [%rd12+296];
	xor.b32  	%r929, %r929, %r663;
$L__BB0_49:
	and.b32  	%r665, %r557, 32768;
	setp.eq.s32 	%p27, %r665, 0;
	@%p27 bra 	$L__BB0_51;
	ld.global.u32 	%r666, [%rd12+300];
	xor.b32  	%r933, %r933, %r666;
	ld.global.u32 	%r667, [%rd12+304];
	xor.b32  	%r932, %r932, %r667;
	ld.global.u32 	%r668, [%rd12+308];
	xor.b32  	%r931, %r931, %r668;
	ld.global.u32 	%r669, [%rd12+312];
	xor.b32  	%r930, %r930, %r669;
	ld.global.u32 	%r670, [%rd12+316];
	xor.b32  	%r929, %r929, %r670;
$L__BB0_51:
	add.s32 	%r928, %r928, 16;
	setp.ne.s32 	%p28, %r928, 32;
	@%p28 bra 	$L__BB0_19;
	mad.lo.s32 	%r671, %r922, -31, %r16;
	add.s32 	%r922, %r671, 1;
	setp.ne.s32 	%p29, %r922, 5;
	@%p29 bra 	$L__BB0_18;
	st.local.u32 	[%rd3+4], %r933;
	st.local.v2.u32 	[%rd3+8], {%r932, %r931};
	st.local.v2.u32 	[%rd3+16], {%r930, %r929};
	setp.eq.s64 	%p30, %rd10, 1;
	@%p30 bra 	$L__BB0_128;
	mov.b32 	%r1021, 0;
	mov.u32 	%r1022, %r1021;
	mov.u32 	%r1023, %r1021;
	mov.u32 	%r1024, %r1021;
	mov.u32 	%r1025, %r1021;
	mov.u32 	%r1014, %r1021;
$L__BB0_55:
	mul.wide.u32 	%rd38, %r1014, 4;
	add.s64 	%rd39, %rd3, %rd38;
	ld.local.u32 	%r191, [%rd39+4];
	shl.b32 	%r192, %r1014, 5;
	mov.b32 	%r1020, 0;
$L__BB0_56:
	.pragma "nounroll";
	shr.u32 	%r674, %r191, %r1020;
	and.b32  	%r675, %r674, 1;
	setp.eq.b32 	%p31, %r675, 1;
	not.pred 	%p32, %p31;
	add.s32 	%r676, %r192, %r1020;
	mul.lo.s32 	%r677, %r676, 5;
	mul.wide.u32 	%rd40, %r677, 4;
	add.s64 	%rd13, %rd11, %rd40;
	@%p32 bra 	$L__BB0_58;
	ld.global.u32 	%r678, [%rd13];
	xor.b32  	%r1025, %r1025, %r678;
	ld.global.u32 	%r679, [%rd13+4];
	xor.b32  	%r1024, %r1024, %r679;
	ld.global.u32 	%r680, [%rd13+8];
	xor.b32  	%r1023, %r1023, %r680;
	ld.global.u32 	%r681, [%rd13+12];
	xor.b32  	%r1022, %r1022, %r681;
	ld.global.u32 	%r682, [%rd13+16];
	xor.b32  	%r1021, %r1021, %r682;
$L__BB0_58:
	and.b32  	%r684, %r674, 2;
	setp.eq.s32 	%p33, %r684, 0;
	@%p33 bra 	$L__BB0_60;
	ld.global.u32 	%r685, [%rd13+20];
	xor.b32  	%r1025, %r1025, %r685;
	ld.global.u32 	%r686, [%rd13+24];
	xor.b32  	%r1024, %r1024, %r686;
	ld.global.u32 	%r687, [%rd13+28];
	xor.b32  	%r1023, %r1023, %r687;
	ld.global.u32 	%r688, [%rd13+32];
	xor.b32  	%r1022, %r1022, %r688;
	ld.global.u32 	%r689, [%rd13+36];
	xor.b32  	%r1021, %r1021, %r689;
$L__BB0_60:
	and.b32  	%r691, %r674, 4;
	setp.eq.s32 	%p34, %r691, 0;
	@%p34 bra 	$L__BB0_62;
	ld.global.u32 	%r692, [%rd13+40];
	xor.b32  	%r1025, %r1025, %r692;
	ld.global.u32 	%r693, [%rd13+44];
	xor.b32  	%r1024, %r1024, %r693;
	ld.global.u32 	%r694, [%rd13+48];
	xor.b32  	%r1023, %r1023, %r694;
	ld.global.u32 	%r695, [%rd13+52];
	xor.b32  	%r1022, %r1022, %r695;
	ld.global.u32 	%r696, [%rd13+56];
	xor.b32  	%r1021, %r1021, %r696;
$L__BB0_62:
	and.b32  	%r698, %r674, 8;
	setp.eq.s32 	%p35, %r698, 0;
	@%p35 bra 	$L__BB0_64;
	ld.global.u32 	%r699, [%rd13+60];
	xor.b32  	%r1025, %r1025, %r699;
	ld.global.u32 	%r700, [%rd13+64];
	xor.b32  	%r1024, %r1024, %r700;
	ld.global.u32 	%r701, [%rd13+68];
	xor.b32  	%r1023, %r1023, %r701;
	ld.global.u32 	%r702, [%rd13+72];
	xor.b32  	%r1022, %r1022, %r702;
	ld.global.u32 	%r703, [%rd13+76];
	xor.b32  	%r1021, %r1021, %r703;
$L__BB0_64:
	and.b32  	%r705, %r674, 16;
	setp.eq.s32 	%p36, %r705, 0;
	@%p36 bra 	$L__BB0_66;
	ld.global.u32 	%r706, [%rd13+80];
	xor.b32  	%r1025, %r1025, %r706;
	ld.global.u32 	%r707, [%rd13+84];
	xor.b32  	%r1024, %r1024, %r707;
	ld.global.u32 	%r708, [%rd13+88];
	xor.b32  	%r1023, %r1023, %r708;
	ld.global.u32 	%r709, [%rd13+92];
	xor.b32  	%r1022, %r1022, %r709;
	ld.global.u32 	%r710, [%rd13+96];
	xor.b32  	%r1021, %r1021, %r710;
$L__BB0_66:
	and.b32  	%r712, %r674, 32;
	setp.eq.s32 	%p37, %r712, 0;
	@%p37 bra 	$L__BB0_68;
	ld.global.u32 	%r713, [%rd13+100];
	xor.b32  	%r1025, %r1025, %r713;
	ld.global.u32 	%r714, [%rd13+104];
	xor.b32  	%r1024, %r1024, %r714;
	ld.global.u32 	%r715, [%rd13+108];
	xor.b32  	%r1023, %r1023, %r715;
	ld.global.u32 	%r716, [%rd13+112];
	xor.b32  	%r1022, %r1022, %r716;
	ld.global.u32 	%r717, [%rd13+116];
	xor.b32  	%r1021, %r1021, %r717;
$L__BB0_68:
	and.b32  	%r719, %r674, 64;
	setp.eq.s32 	%p38, %r719, 0;
	@%p38 bra 	$L__BB0_70;
	ld.global.u32 	%r720, [%rd13+120];
	xor.b32  	%r1025, %r1025, %r720;
	ld.global.u32 	%r721, [%rd13+124];
	xor.b32  	%r1024, %r1024, %r721;
	ld.global.u32 	%r722, [%rd13+128];
	xor.b32  	%r1023, %r1023, %r722;
	ld.global.u32 	%r723, [%rd13+132];
	xor.b32  	%r1022, %r1022, %r723;
	ld.global.u32 	%r724, [%rd13+136];
	xor.b32  	%r1021, %r1021, %r724;
$L__BB0_70:
	and.b32  	%r726, %r674, 128;
	setp.eq.s32 	%p39, %r726, 0;
	@%p39 bra 	$L__BB0_72;
	ld.global.u32 	%r727, [%rd13+140];
	xor.b32  	%r1025, %r1025, %r727;
	ld.global.u32 	%r728, [%rd13+144];
	xor.b32  	%r1024, %r1024, %r728;
	ld.global.u32 	%r729, [%rd13+148];
	xor.b32  	%r1023, %r1023, %r729;
	ld.global.u32 	%r730, [%rd13+152];
	xor.b32  	%r1022, %r1022, %r730;
	ld.global.u32 	%r731, [%rd13+156];
	xor.b32  	%r1021, %r1021, %r731;
$L__BB0_72:
	and.b32  	%r733, %r674, 256;
	setp.eq.s32 	%p40, %r733, 0;
	@%p40 bra 	$L__BB0_74;
	ld.global.u32 	%r734, [%rd13+160];
	xor.b32  	%r1025, %r1025, %r734;
	ld.global.u32 	%r735, [%rd13+164];
	xor.b32  	%r1024, %r1024, %r735;
	ld.global.u32 	%r736, [%rd13+168];
	xor.b32  	%r1023, %r1023, %r736;
	ld.global.u32 	%r737, [%rd13+172];
	xor.b32  	%r1022, %r1022, %r737;
	ld.global.u32 	%r738, [%rd13+176];
	xor.b32  	%r1021, %r1021, %r738;
$L__BB0_74:
	and.b32  	%r740, %r674, 512;
	setp.eq.s32 	%p41, %r740, 0;
	@%p41 bra 	$L__BB0_76;
	ld.global.u32 	%r741, [%rd13+180];
	xor.b32  	%r1025, %r1025, %r741;
	ld.global.u32 	%r742, [%rd13+184];
	xor.b32  	%r1024, %r1024, %r742;
	ld.global.u32 	%r743, [%rd13+188];
	xor.b32  	%r1023, %r1023, %r743;
	ld.global.u32 	%r744, [%rd13+192];
	xor.b32  	%r1022, %r1022, %r744;
	ld.global.u32 	%r745, [%rd13+196];
	xor.b32  	%r1021, %r1021, %r745;
$L__BB0_76:
	and.b32  	%r747, %r674, 1024;
	setp.eq.s32 	%p42, %r747, 0;
	@%p42 bra 	$L__BB0_78;
	ld.global.u32 	%r748, [%rd13+200];
	xor.b32  	%r1025, %r1025, %r748;
	ld.global.u32 	%r749, [%rd13+204];
	xor.b32  	%r1024, %r1024, %r749;
	ld.global.u32 	%r750, [%rd13+208];
	xor.b32  	%r1023, %r1023, %r750;
	ld.global.u32 	%r751, [%rd13+212];
	xor.b32  	%r1022, %r1022, %r751;
	ld.global.u32 	%r752, [%rd13+216];
	xor.b32  	%r1021, %r1021, %r752;
$L__BB0_78:
	and.b32  	%r754, %r674, 2048;
	setp.eq.s32 	%p43, %r754, 0;
	@%p43 bra 	$L__BB0_80;
	ld.global.u32 	%r755, [%rd13+220];
	xor.b32  	%r1025, %r1025, %r755;
	ld.global.u32 	%r756, [%rd13+224];
	xor.b32  	%r1024, %r1024, %r756;
	ld.global.u32 	%r757, [%rd13+228];
	xor.b32  	%r1023, %r1023, %r757;
	ld.global.u32 	%r758, [%rd13+232];
	xor.b32  	%r1022, %r1022, %r758;
	ld.global.u32 	%r759, [%rd13+236];
	xor.b32  	%r1021, %r1021, %r759;
$L__BB0_80:
	and.b32  	%r761, %r674, 4096;
	setp.eq.s32 	%p44, %r761, 0;
	@%p44 bra 	$L__BB0_82;
	ld.global.u32 	%r762, [%rd13+240];
	xor.b32  	%r1025, %r1025, %r762;
	ld.global.u32 	%r763, [%rd13+244];
	xor.b32  	%r1024, %r1024, %r763;
	ld.global.u32 	%r764, [%rd13+248];
	xor.b32  	%r1023, %r1023, %r764;
	ld.global.u32 	%r765, [%rd13+252];
	xor.b32  	%r1022, %r1022, %r765;
	ld.global.u32 	%r766, [%rd13+256];
	xor.b32  	%r1021, %r1021, %r766;
$L__BB0_82:
	and.b32  	%r768, %r674, 8192;
	setp.eq.s32 	%p45, %r768, 0;
	@%p45 bra 	$L__BB0_84;
	ld.global.u32 	%r769, [%rd13+260];
	xor.b32  	%r1025, %r1025, %r769;
	ld.global.u32 	%r770, [%rd13+264];
	xor.b32  	%r1024, %r1024, %r770;
	ld.global.u32 	%r771, [%rd13+268];
	xor.b32  	%r1023, %r1023, %r771;
	ld.global.u32 	%r772, [%rd13+272];
	xor.b32  	%r1022, %r1022, %r772;
	ld.global.u32 	%r773, [%rd13+276];
	xor.b32  	%r1021, %r1021, %r773;
$L__BB0_84:
	and.b32  	%r775, %r674, 16384;
	setp.eq.s32 	%p46, %r775, 0;
	@%p46 bra 	$L__BB0_86;
	ld.global.u32 	%r776, [%rd13+280];
	xor.b32  	%r1025, %r1025, %r776;
	ld.global.u32 	%r777, [%rd13+284];
	xor.b32  	%r1024, %r1024, %r777;
	ld.global.u32 	%r778, [%rd13+288];
	xor.b32  	%r1023, %r1023, %r778;
	ld.global.u32 	%r779, [%rd13+292];
	xor.b32  	%r1022, %r1022, %r779;
	ld.global.u32 	%r780, [%rd13+296];
	xor.b32  	%r1021, %r1021, %r780;
$L__BB0_86:
	and.b32  	%r782, %r674, 32768;
	setp.eq.s32 	%p47, %r782, 0;
	@%p47 bra 	$L__BB0_88;
	ld.global.u32 	%r783, [%rd13+300];
	xor.b32  	%r1025, %r1025, %r783;
	ld.global.u32 	%r784, [%rd13+304];
	xor.b32  	%r1024, %r1024, %r784;
	ld.global.u32 	%r785, [%rd13+308];
	xor.b32  	%r1023, %r1023, %r785;
	ld.global.u32 	%r786, [%rd13+312];
	xor.b32  	%r1022, %r1022, %r786;
	ld.global.u32 	%r787, [%rd13+316];
	xor.b32  	%r1021, %r1021, %r787;
$L__BB0_88:
	add.s32 	%r1020, %r1020, 16;
	setp.ne.s32 	%p48, %r1020, 32;
	@%p48 bra 	$L__BB0_56;
	mad.lo.s32 	%r788, %r1014, -31, %r192;
	add.s32 	%r1014, %r788, 1;
	setp.ne.s32 	%p49, %r1014, 5;
	@%p49 bra 	$L__BB0_55;
	st.local.u32 	[%rd3+4], %r1025;
	st.local.v2.u32 	[%rd3+8], {%r1024, %r1023};
	st.local.v2.u32 	[%rd3+16], {%r1022, %r1021};
	setp.ne.s64 	%p50, %rd10, 3;
	@%p50 bra 	$L__BB0_128;
	mov.b32 	%r1113, 0;
	mov.u32 	%r1114, %r1113;
	mov.u32 	%r1115, %r1113;
	mov.u32 	%r1116, %r1113;
	mov.u32 	%r1117, %r1113;
	mov.u32 	%r1106, %r1113;
$L__BB0_92:
	mul.wide.u32 	%rd41, %r1106, 4;
	add.s64 	%rd42, %rd3, %rd41;
	ld.local.u32 	%r367, [%rd42+4];
	shl.b32 	%r368, %r1106, 5;
	mov.b32 	%r1112, 0;
$L__BB0_93:
	.pragma "nounroll";
	shr.u32 	%r791, %r367, %r1112;
	and.b32  	%r792, %r791, 1;
	setp.eq.b32 	%p51, %r792, 1;
	not.pred 	%p52, %p51;
	add.s32 	%r793, %r368, %r1112;
	mul.lo.s32 	%r794, %r793, 5;
	mul.wide.u32 	%rd43, %r794, 4;
	add.s64 	%rd14, %rd11, %rd43;
	@%p52 bra 	$L__BB0_95;
	ld.global.u32 	%r795, [%rd14];
	xor.b32  	%r1117, %r1117, %r795;
	ld.global.u32 	%r796, [%rd14+4];
	xor.b32  	%r1116, %r1116, %r796;
	ld.global.u32 	%r797, [%rd14+8];
	xor.b32  	%r1115, %r1115, %r797;
	ld.global.u32 	%r798, [%rd14+12];
	xor.b32  	%r1114, %r1114, %r798;
	ld.global.u32 	%r799, [%rd14+16];
	xor.b32  	%r1113, %r1113, %r799;
$L__BB0_95:
	and.b32  	%r801, %r791, 2;
	setp.eq.s32 	%p53, %r801, 0;
	@%p53 bra 	$L__BB0_97;
	ld.global.u32 	%r802, [%rd14+20];
	xor.b32  	%r1117, %r1117, %r802;
	ld.global.u32 	%r803, [%rd14+24];
	xor.b32  	%r1116, %r1116, %r803;
	ld.global.u32 	%r804, [%rd14+28];
	xor.b32  	%r1115, %r1115, %r804;
	ld.global.u32 	%r805, [%rd14+32];
	xor.b32  	%r1114, %r1114, %r805;
	ld.global.u32 	%r806, [%rd14+36];
	xor.b32  	%r1113, %r1113, %r806;
$L__BB0_97:
	and.b32  	%r808, %r791, 4;
	setp.eq.s32 	%p54, %r808, 0;
	@%p54 bra 	$L__BB0_99;
	ld.global.u32 	%r809, [%rd14+40];
	xor.b32  	%r1117, %r1117, %r809;
	ld.global.u32 	%r810, [%rd14+44];
	xor.b32  	%r1116, %r1116, %r810;
	ld.global.u32 	%r811, [%rd14+48];
	xor.b32  	%r1115, %r1115, %r811;
	ld.global.u32 	%r812, [%rd14+52];
	xor.b32  	%r1114, %r1114, %r812;
	ld.global.u32 	%r813, [%rd14+56];
	xor.b32  	%r1113, %r1113, %r813;
$L__BB0_99:
	and.b32  	%r815, %r791, 8;
	setp.eq.s32 	%p55, %r815, 0;
	@%p55 bra 	$L__BB0_101;
	ld.global.u32 	%r816, [%rd14+60];
	xor.b32  	%r1117, %r1117, %r816;
	ld.global.u32 	%r817, [%rd14+64];
	xor.b32  	%r1116, %r1116, %r817;
	ld.global.u32 	%r818, [%rd14+68];
	xor.b32  	%r1115, %r1115, %r818;
	ld.global.u32 	%r819, [%rd14+72];
	xor.b32  	%r1114, %r1114, %r819;
	ld.global.u32 	%r820, [%rd14+76];
	xor.b32  	%r1113, %r1113, %r820;
$L__BB0_101:
	and.b32  	%r822, %r791, 16;
	setp.eq.s32 	%p56, %r822, 0;
	@%p56 bra 	$L__BB0_103;
	ld.global.u32 	%r823, [%rd14+80];
	xor.b32  	%r1117, %r1117, %r823;
	ld.global.u32 	%r824, [%rd14+84];
	xor.b32  	%r1116, %r1116, %r824;
	ld.global.u32 	%r825, [%rd14+88];
	xor.b32  	%r1115, %r1115, %r825;
	ld.global.u32 	%r826, [%rd14+92];
	xor.b32  	%r1114, %r1114, %r826;
	ld.global.u32 	%r827, [%rd14+96];
	xor.b32  	%r1113, %r1113, %r827;
$L__BB0_103:
	and.b32  	%r829, %r791, 32;
	setp.eq.s32 	%p57, %r829, 0;
	@%p57 bra 	$L__BB0_105;
	ld.global.u32 	%r830, [%rd14+100];
	xor.b32  	%r1117, %r1117, %r830;
	ld.global.u32 	%r831, [%rd14+104];
	xor.b32  	%r1116, %r1116, %r831;
	ld.global.u32 	%r832, [%rd14+108];
	xor.b32  	%r1115, %r1115, %r832;
	ld.global.u32 	%r833, [%rd14+112];
	xor.b32  	%r1114, %r1114, %r833;
	ld.global.u32 	%r834, [%rd14+116];
	xor.b32  	%r1113, %r1113, %r834;
$L__BB0_105:
	and.b32  	%r836, %r791, 64;
	setp.eq.s32 	%p58, %r836, 0;
	@%p58 bra 	$L__BB0_107;
	ld.global.u32 	%r837, [%rd14+120];
	xor.b32  	%r1117, %r1117, %r837;
	ld.global.u32 	%r838, [%rd14+124];
	xor.b32  	%r1116, %r1116, %r838;
	ld.global.u32 	%r839, [%rd14+128];
	xor.b32  	%r1115, %r1115, %r839;
	ld.global.u32 	%r840, [%rd14+132];
	xor.b32  	%r1114, %r1114, %r840;
	ld.global.u32 	%r841, [%rd14+136];
	xor.b32  	%r1113, %r1113, %r841;
$L__BB0_107:
	and.b32  	%r843, %r791, 128;
	setp.eq.s32 	%p59, %r843, 0;
	@%p59 bra 	$L__BB0_109;
	ld.global.u32 	%r844, [%rd14+140];
	xor.b32  	%r1117, %r1117, %r844;
	ld.global.u32 	%r845, [%rd14+144];
	xor.b32  	%r1116, %r1116, %r845;
	ld.global.u32 	%r846, [%rd14+148];
	xor.b32  	%r1115, %r1115, %r846;
	ld.global.u32 	%r847, [%rd14+152];
	xor.b32  	%r1114, %r1114, %r847;
	ld.global.u32 	%r848, [%rd14+156];
	xor.b32  	%r1113, %r1113, %r848;
$L__BB0_109:
	and.b32  	%r850, %r791, 256;
	setp.eq.s32 	%p60, %r850, 0;
	@%p60 bra 	$L__BB0_111;
	ld.global.u32 	%r851, [%rd14+160];
	xor.b32  	%r1117, %r1117, %r851;
	ld.global.u32 	%r852, [%rd14+164];
	xor.b32  	%r1116, %r1116, %r852;
	ld.global.u32 	%r853, [%rd14+168];
	xor.b32  	%r1115, %r1115, %r853;
	ld.global.u32 	%r854, [%rd14+172];
	xor.b32  	%r1114, %r1114, %r854;
	ld.global.u32 	%r855, [%rd14+176];
	xor.b32  	%r1113, %r1113, %r855;
$L__BB0_111:
	and.b32  	%r857, %r791, 512;
	setp.eq.s32 	%p61, %r857, 0;
	@%p61 bra 	$L__BB0_113;
	ld.global.u32 	%r858, [%rd14+180];
	xor.b32  	%r1117, %r1117, %r858;
	ld.global.u32 	%r859, [%rd14+184];
	xor.b32  	%r1116, %r1116, %r859;
	ld.global.u32 	%r860, [%rd14+188];
	xor.b32  	%r1115, %r1115, %r860;
	ld.global.u32 	%r861, [%rd14+192];
	xor.b32  	%r1114, %r1114, %r861;
	ld.global.u32 	%r862, [%rd14+196];
	xor.b32  	%r1113, %r1113, %r862;
$L__BB0_113:
	and.b32  	%r864, %r791, 1024;
	setp.eq.s32 	%p62, %r864, 0;
	@%p62 bra 	$L__BB0_115;
	ld.global.u32 	%r865, [%rd14+200];
	xor.b32  	%r1117, %r1117, %r865;
	ld.global.u32 	%r866, [%rd14+204];
	xor.b32  	%r1116, %r1116, %r866;
	ld.global.u32 	%r867, [%rd14+208];
	xor.b32  	%r1115, %r1115, %r867;
	ld.global.u32 	%r868, [%rd14+212];
	xor.b32  	%r1114, %r1114, %r868;
	ld.global.u32 	%r869, [%rd14+216];
	xor.b32  	%r1113, %r1113, %r869;
$L__BB0_115:
	and.b32  	%r871, %r791, 2048;
	setp.eq.s32 	%p63, %r871, 0;
	@%p63 bra 	$L__BB0_117;
	ld.global.u32 	%r872, [%rd14+220];
	xor.b32  	%r1117, %r1117, %r872;
	ld.global.u32 	%r873, [%rd14+224];
	xor.b32  	%r1116, %r1116, %r873;
	ld.global.u32 	%r874, [%rd14+228];
	xor.b32  	%r1115, %r1115, %r874;
	ld.global.u32 	%r875, [%rd14+232];
	xor.b32  	%r1114, %r1114, %r875;
	ld.global.u32 	%r876, [%rd14+236];
	xor.b32  	%r1113, %r1113, %r876;
$L__BB0_117:
	and.b32  	%r878, %r791, 4096;
	setp.eq.s32 	%p64, %r878, 0;
	@%p64 bra 	$L__BB0_119;
	ld.global.u32 	%r879, [%rd14+240];
	xor.b32  	%r1117, %r1117, %r879;
	ld.global.u32 	%r880, [%rd14+244];
	xor.b32  	%r1116, %r1116, %r880;
	ld.global.u32 	%r881, [%rd14+248];
	xor.b32  	%r1115, %r1115, %r881;
	ld.global.u32 	%r882, [%rd14+252];
	xor.b32  	%r1114, %r1114, %r882;
	ld.global.u32 	%r883, [%rd14+256];
	xor.b32  	%r1113, %r1113, %r883;
$L__BB0_119:
	and.b32  	%r885, %r791, 8192;
	setp.eq.s32 	%p65, %r885, 0;
	@%p65 bra 	$L__BB0_121;
	ld.global.u32 	%r886, [%rd14+260];
	xor.b32  	%r1117, %r1117, %r886;
	ld.global.u32 	%r887, [%rd14+264];
	xor.b32  	%r1116, %r1116, %r887;
	ld.global.u32 	%r888, [%rd14+268];
	xor.b32  	%r1115, %r1115, %r888;
	ld.global.u32 	%r889, [%rd14+272];
	xor.b32  	%r1114, %r1114, %r889;
	ld.global.u32 	%r890, [%rd14+276];
	xor.b32  	%r1113, %r1113, %r890;
$L__BB0_121:
	and.b32  	%r892, %r791, 16384;
	setp.eq.s32 	%p66, %r892, 0;
	@%p66 bra 	$L__BB0_123;
	ld.global.u32 	%r893, [%rd14+280];
	xor.b32  	%r1117, %r1117, %r893;
	ld.global.u32 	%r894, [%rd14+284];
	xor.b32  	%r1116, %r1116, %r894;
	ld.global.u32 	%r895, [%rd14+288];
	xor.b32  	%r1115, %r1115, %r895;
	ld.global.u32 	%r896, [%rd14+292];
	xor.b32  	%r1114, %r1114, %r896;
	ld.global.u32 	%r897, [%rd14+296];
	xor.b32  	%r1113, %r1113, %r897;
$L__BB0_123:
	and.b32  	%r899, %r791, 32768;
	setp.eq.s32 	%p67, %r899, 0;
	@%p67 bra 	$L__BB0_125;
	ld.global.u32 	%r900, [%rd14+300];
	xor.b32  	%r1117, %r1117, %r900;
	ld.global.u32 	%r901, [%rd14+304];
	xor.b32  	%r1116, %r1116, %r901;
	ld.global.u32 	%r902, [%rd14+308];
	xor.b32  	%r1115, %r1115, %r902;
	ld.global.u32 	%r903, [%rd14+312];
	xor.b32  	%r1114, %r1114, %r903;
	ld.global.u32 	%r904, [%rd14+316];
	xor.b32  	%r1113, %r1113, %r904;
$L__BB0_125:
	add.s32 	%r1112, %r1112, 16;
	setp.ne.s32 	%p68, %r1112, 32;
	@%p68 bra 	$L__BB0_93;
	mad.lo.s32 	%r905, %r1106, -31, %r368;
	add.s32 	%r1106, %r905, 1;
	setp.ne.s32 	%p69, %r1106, 5;
	@%p69 bra 	$L__BB0_92;
	st.local.u32 	[%rd3+4], %r1117;
	st.local.v2.u32 	[%rd3+8], {%r1116, %r1115};
	st.local.v2.u32 	[%rd3+16], {%r1114, %r1113};
$L__BB0_128:
	shr.u64 	%rd68, %rd9, 2;
	add.s32 	%r916, %r916, 1;
	setp.gt.u64 	%p70, %rd9, 3;
	@%p70 bra 	$L__BB0_16;
$L__BB0_129:
	setp.neu.f64 	%p71, %fd1, 0d3FF0000000000000;
	@%p71 bra 	$L__BB0_131;
	mov.b64 	%rd48, 4611686018427387904;
	st.u64 	[%rd31], %rd48;
	mov.b64 	%rd49, 4613937818241073152;
	st.u64 	[%rd32], %rd49;
	bra.uni 	$L__BB0_135;
$L__BB0_131:
	setp.neu.f64 	%p72, %fd1, 0d4000000000000000;
	@%p72 bra 	$L__BB0_133;
	mov.b64 	%rd46, 4616189618054758400;
	st.u64 	[%rd31], %rd46;
	mov.b64 	%rd47, 4617315517961601024;
	st.u64 	[%rd32], %rd47;
	bra.uni 	$L__BB0_135;
$L__BB0_133:
	setp.neu.f64 	%p73, %fd1, 0d4008000000000000;
	@%p73 bra 	$L__BB0_135;
	mov.b64 	%rd44, 4618441417868443648;
	st.u64 	[%rd31], %rd44;
	mov.b64 	%rd45, 4619567317775286272;
	st.u64 	[%rd32], %rd45;
$L__BB0_135:
	cvt.u32.u64 	%r906, %rd4;
	setp.neu.f64 	%p74, %fd1, 0d3FF0000000000000;
	setp.ne.s32 	%p75, %r906, 0;
	setp.neu.f64 	%p76, %fd1, 0d4000000000000000;
	setp.neu.f64 	%p77, %fd1, 0d4008000000000000;
	and.pred  	%p78, %p76, %p77;
	and.pred  	%p79, %p74, %p78;
	or.pred  	%p80, %p75, %p79;
	@%p80 bra 	$L__BB0_137;
	ld.shared.u64 	%rd50, [_ZZ14branchAndBoundiPiS_S_S_PdS0_E11otherLength];
	atom.add.u32 	%r907, [%rd50], 2;
	ld.f64 	%fd3, [%rd31];
	ld.shared.u64 	%rd51, [_ZZ14branchAndBoundiPiS_S_S_PdS0_E14otherTablelist];
	ld.shared.u64 	%rd52, [_ZZ14branchAndBoundiPiS_S_S_PdS0_E11otherLength];
	ld.u32 	%r908, [%rd52];
	mul.wide.s32 	%rd53, %r908, 8;
	add.s64 	%rd54, %rd51, %rd53;
	st.f64 	[%rd54+-16], %fd3;
	ld.f64 	%fd4, [%rd32];
	ld.shared.u64 	%rd55, [_ZZ14branchAndBoundiPiS_S_S_PdS0_E14otherTablelist];
	ld.shared.u64 	%rd56, [_ZZ14branchAndBoundiPiS_S_S_PdS0_E11otherLength];
	ld.u32 	%r909, [%rd56];
	mul.wide.s32 	%rd57, %r909, 8;
	add.s64 	%rd58, %rd55, %rd57;
	st.f64 	[%rd58+-8], %fd4;
$L__BB0_137:
	add.s32 	%r915, %r915, %r2;
	ld.shared.u64 	%rd59, [_ZZ14branchAndBoundiPiS_S_S_PdS0_E6length];
	ld.u32 	%r910, [%rd59];
	setp.lt.s32 	%p81, %r915, %r910;
	@%p81 bra 	$L__BB0_12;
$L__BB0_138:
	cvt.u32.u64 	%r911, %rd4;
	setp.ne.s32 	%p82, %r911, 0;
	@%p82 bra 	$L__BB0_140;
	ld.shared.u64 	%rd60, [_ZZ14branchAndBoundiPiS_S_S_PdS0_E4done];
	atom.add.u32 	%r912, [%rd60], 1;
	mov.b16 	%rs8, 1;
	st.shared.u8 	[_ZZ14branchAndBoundiPiS_S_S_PdS0_E9localDone], %rs8;
$L__BB0_140:
	bar.sync 	0;
	ld.shared.u64 	%rd69, [_ZZ14branchAndBoundiPiS_S_S_PdS0_E6length];
	ld.shared.u8 	%rs10, [_ZZ14branchAndBoundiPiS_S_S_PdS0_E9localDone];
$L__BB0_141:
	mov.b32 	%r913, 0;
	st.u32 	[%rd69], %r913;
	ld.shared.u64 	%rd61, [_ZZ14branchAndBoundiPiS_S_S_PdS0_E4done];
	ld.u32 	%r914, [%rd61];
	setp.eq.s32 	%p83, %r914, 2;
	@%p83 bra 	$L__BB0_1;
	bra.uni 	$L__BB0_9;
$L__BB0_142:
	ret;

}


// ===== COMPILED SASS (sm_100) =====

	.target	sm_100

	.elftype	@"ET_EXEC"


//--------------------- .note.nv.tkinfo           --------------------------
	.section	.note.nv.tkinfo,"",@"SHT_NOTE"
	.sectionflags	@"SHF_NOTE_NV_TKINFO"
	.tkinfo
        /*0018*/ 	.word	0x00000002
        /*0030*/ 	.string	""
        /*0030*/ 	.string	"ptxas"
        /*0030*/ 	.string	"Cuda compilation tools, release 13.0, V13.0.88"
        /*0030*/ 	.string	"Build cuda_13.0.r13.0/compiler.36424714_0"
        /*0030*/ 	.string	"-arch sm_100 -m 64 "



//--------------------- .note.nv.cuinfo           --------------------------
	.section	.note.nv.cuinfo,"",@"SHT_NOTE"
	.sectionflags	@"SHF_NOTE_NV_CUINFO"
        /*0018*/ 	.short	0x0002
        /*001a*/ 	.short	0x0064
        /*001c*/ 	.short	0x0082
	.zero		2


//--------------------- .nv.info                  --------------------------
	.section	.nv.info,"",@"SHT_CUDA_INFO"
	.align	4


	//----- nvinfo : EIATTR_REGCOUNT
	.align		4
        /*0000*/ 	.byte	0x04, 0x2f
        /*0002*/ 	.short	(.L_10 - .L_9)
	.align		4
.L_9:
        /*0004*/ 	.word	index@(_Z14branchAndBoundiPiS_S_S_PdS0_)
        /*0008*/ 	.word	0x00000020


	//----- nvinfo : EIATTR_FRAME_SIZE
	.align		4
.L_10:
        /*000c*/ 	.byte	0x04, 0x11
        /*000e*/ 	.short	(.L_12 - .L_11)
	.align		4
.L_11:
        /*0010*/ 	.word	index@(_Z14branchAndBoundiPiS_S_S_PdS0_)
        /*0014*/ 	.word	0x00000030


	//----- nvinfo : EIATTR_MIN_STACK_SIZE
	.align		4
.L_12:
        /*0018*/ 	.byte	0x04, 0x12
        /*001a*/ 	.short	(.L_14 - .L_13)
	.align		4
.L_13:
        /*001c*/ 	.word	index@(_Z14branchAndBoundiPiS_S_S_PdS0_)
        /*0020*/ 	.word	0x00000030
.L_14:


//--------------------- .nv.compat                --------------------------
	.section	.nv.compat,"",@"SHT_CUDA_COMPAT_INFO"
	.align	4
        /*0000*/ 	.byte	0x02, 0x09, 0x00, 0x00, 0x02, 0x02, 0x01, 0x00, 0x02, 0x05, 0x05, 0x00, 0x03, 0x07, 0x01, 0x01
        /*0010*/ 	.byte	0x02, 0x03, 0x00, 0x00, 0x02, 0x06, 0x01, 0x00, 0x04, 0x0b, 0x08, 0x00, 0x01, 0x00, 0x00, 0x00
        /*0020*/ 	.byte	0x00, 0x00, 0x00, 0x00


//--------------------- .nv.info._Z14branchAndBoundiPiS_S_S_PdS0_ --------------------------
	.section	.nv.info._Z14branchAndBoundiPiS_S_S_PdS0_,"",@"SHT_CUDA_INFO"
	.sectionflags	@""
	.align	4


	//----- nvinfo : EIATTR_CUDA_API_VERSION
	.align		4
        /*0000*/ 	.byte	0x04, 0x37
        /*0002*/ 	.short	(.L_16 - .L_15)
.L_15:
        /*0004*/ 	.word	0x00000082


	//----- nvinfo : EIATTR_KPARAM_INFO
	.align		4
.L_16:
        /*0008*/ 	.byte	0x04, 0x17
        /*000a*/ 	.short	(.L_18 - .L_17)
.L_17:
        /*000c*/ 	.word	0x00000000
        /*0010*/ 	.short	0x0006
        /*0012*/ 	.short	0x0030
        /*0014*/ 	.byte	0x00, 0xf5, 0x21, 0x00


	//----- nvinfo : EIATTR_KPARAM_INFO
	.align		4
.L_18:
        /*0018*/ 	.byte	0x04, 0x17
        /*001a*/ 	.short	(.L_20 - .L_19)
.L_19:
        /*001c*/ 	.word	0x00000000
        /*0020*/ 	.short	0x0005
        /*0022*/ 	.short	0x0028
        /*0024*/ 	.byte	0x00, 0xf5, 0x21, 0x00


	//----- nvinfo : EIATTR_KPARAM_INFO
	.align		4
.L_20:
        /*0028*/ 	.byte	0x04, 0x17
        /*002a*/ 	.short	(.L_22 - .L_21)
.L_21:
        /*002c*/ 	.word	0x00000000
        /*0030*/ 	.short	0x0004
        /*0032*/ 	.short	0x0020
        /*0034*/ 	.byte	0x00, 0xf5, 0x21, 0x00


	//----- nvinfo : EIATTR_KPARAM_INFO
	.align		4
.L_22:
        /*0038*/ 	.byte	0x04, 0x17
        /*003a*/ 	.short	(.L_24 - .L_23)
.L_23:
        /*003c*/ 	.word	0x00000000
        /*0040*/ 	.short	0x0003
        /*0042*/ 	.short	0x0018
        /*0044*/ 	.byte	0x00, 0xf5, 0x21, 0x00


	//----- nvinfo : EIATTR_KPARAM_INFO
	.align		4
.L_24:
        /*0048*/ 	.byte	0x04, 0x17
        /*004a*/ 	.short	(.L_26 - .L_25)
.L_25:
        /*004c*/ 	.word	0x00000000
        /*0050*/ 	.short	0x0002
        /*0052*/ 	.short	0x0010
        /*0054*/ 	.byte	0x00, 0xf5, 0x21, 0x00


	//----- nvinfo : EIATTR_KPARAM_INFO
	.align		4
.L_26:
        /*0058*/ 	.byte	0x04, 0x17
        /*005a*/ 	.short	(.L_28 - .L_27)
.L_27:
        /*005c*/ 	.word	0x00000000
        /*0060*/ 	.short	0x0001
        /*0062*/ 	.short	0x0008
        /*0064*/ 	.byte	0x00, 0xf5, 0x21, 0x00


	//----- nvinfo : EIATTR_KPARAM_INFO
	.align		4
.L_28:
        /*0068*/ 	.byte	0x04, 0x17
        /*006a*/ 	.short	(.L_30 - .L_29)
.L_29:
        /*006c*/ 	.word	0x00000000
        /*0070*/ 	.short	0x0000
        /*0072*/ 	.short	0x0000
        /*0074*/ 	.byte	0x00, 0xf0, 0x11, 0x00


	//----- nvinfo : EIATTR_SPARSE_MMA_MASK
	.align		4
.L_30:
        /*0078*/ 	.byte	0x03, 0x50
        /*007a*/ 	.short	0x0000


	//----- nvinfo : EIATTR_MAXREG_COUNT
	.align		4
        /*007c*/ 	.byte	0x03, 0x1b
        /*007e*/ 	.short	0x00ff


	//----- nvinfo : EIATTR_NUM_BARRIERS
	.align		4
        /*0080*/ 	.byte	0x02, 0x4c
        /*0082*/ 	.byte	0x01
	.zero		1


	//----- nvinfo : EIATTR_EXTERNS
	.align		4
        /*0084*/ 	.byte	0x04, 0x0f
        /*0086*/ 	.short	(.L_32 - .L_31)


	//   ....[0]....
	.align		4
.L_31:
        /*0088*/ 	.word	index@(malloc)


	//----- nvinfo : EIATTR_MERCURY_ISA_VERSION
	.align		4
.L_32:
        /*008c*/ 	.byte	0x03, 0x5f
        /*008e*/ 	.short	0x0101


	//----- nvinfo : EIATTR_INT_WARP_WIDE_INSTR_OFFSETS
	.align		4
        /*0090*/ 	.byte	0x04, 0x31
        /*0092*/ 	.short	(.L_34 - .L_33)


	//   ....[0]....
.L_33:
        /*0094*/ 	.word	0x00002e70


	//   ....[1]....
        /*0098*/ 	.word	0x000030a0


	//----- nvinfo : EIATTR_VRC_CTA_INIT_COUNT
	.align		4
.L_34:
        /*009c*/ 	.byte	0x02, 0x4a
	.zero		1
	.zero		1


	//----- nvinfo : EIATTR_SYSCALL_OFFSETS
	.align		4
        /*00a0*/ 	.byte	0x04, 0x46
        /*00a2*/ 	.short	(.L_36 - .L_35)


	//   ....[0]....
.L_35:
        /*00a4*/ 	.word	0x00000570


	//   ....[1]....
        /*00a8*/ 	.word	0x000005e0


	//----- nvinfo : EIATTR_EXIT_INSTR_OFFSETS
	.align		4
.L_36:
        /*00ac*/ 	.byte	0x04, 0x1c
        /*00ae*/ 	.short	(.L_38 - .L_37)


	//   ....[0]....
.L_37:
        /*00b0*/ 	.word	0x000000d0


	//   ....[1]....
        /*00b4*/ 	.word	0x00000150


	//----- nvinfo : EIATTR_CRS_STACK_SIZE
	.align		4
.L_38:
        /*00b8*/ 	.byte	0x04, 0x1e
        /*00ba*/ 	.short	(.L_40 - .L_39)
.L_39:
        /*00bc*/ 	.word	0x00000000


	//----- nvinfo : EIATTR_CBANK_PARAM_SIZE
	.align		4
.L_40:
        /*00c0*/ 	.byte	0x03, 0x19
        /*00c2*/ 	.short	0x0038


	//----- nvinfo : EIATTR_PARAM_CBANK
	.align		4
        /*00c4*/ 	.byte	0x04, 0x0a
        /*00c6*/ 	.short	(.L_42 - .L_41)
	.align		4
.L_41:
        /*00c8*/ 	.word	index@(.nv.constant0._Z14branchAndBoundiPiS_S_S_PdS0_)
        /*00cc*/ 	.short	0x0380
        /*00ce*/ 	.short	0x0038


	//----- nvinfo : EIATTR_SW_WAR
	.align		4
.L_42:
        /*00d0*/ 	.byte	0x04, 0x36
        /*00d2*/ 	.short	(.L_44 - .L_43)
.L_43:
        /*00d4*/ 	.word	0x00000008
.L_44:


//--------------------- .nv.callgraph             --------------------------
	.section	.nv.callgraph,"",@"SHT_CUDA_CALLGRAPH"
	.align	4
	.sectionentsize	8
	.align		4
        /*0000*/ 	.word	0x00000000
	.align		4
        /*0004*/ 	.word	0xffffffff
	.align		4
        /*0008*/ 	.word	index@(_Z14branchAndBoundiPiS_S_S_PdS0_)
	.align		4
        /*000c*/ 	.word	index@(malloc)
	.align		4
        /*0010*/ 	.word	0x00000000
	.align		4
        /*0014*/ 	.word	0xfffffffe
	.align		4
        /*0018*/ 	.word	0x00000000
	.align		4
        /*001c*/ 	.word	0xfffffffd
	.align		4
        /*0020*/ 	.word	0x00000000
	.align		4
        /*0024*/ 	.word	0xfffffffc


//--------------------- .nv.constant4             --------------------------
	.section	.nv.constant4,"a",@progbits
	.align	8
	.align		8
.nv.constant4:
        /*0000*/ 	.dword	malloc
	.align		8
        /*0008*/ 	.dword	precalc_xorwow_matrix
	.align		8
        /*0010*/ 	.dword	precalc_xorwow_offset_matrix
	.align		8
        /*0018*/ 	.dword	mrg32k3aM1
	.align		8
        /*0020*/ 	.dword	mrg32k3aM2
	.align		8
        /*0028*/ 	.dword	mrg32k3aM1SubSeq
	.align		8
        /*0030*/ 	.dword	mrg32k3aM2SubSeq
	.align		8
        /*0038*/ 	.dword	mrg32k3aM1Seq
	.align		8
        /*0040*/ 	.dword	mrg32k3aM2Seq


//--------------------- .nv.constant3             --------------------------
	.section	.nv.constant3,"a",@progbits
	.align	8
.nv.constant3:
	.type		__cr_lgamma_table,@object
	.size		__cr_lgamma_table,(.L_8 - __cr_lgamma_table)
__cr_lgamma_table:
        /*0000*/ 	.byte	0x00, 0x00, 0x00, 0x00, 0x00, 0x00, 0x00, 0x00, 0x00, 0x00, 0x00, 0x00, 0x00, 0x00, 0x00, 0x00
        /*0010*/ 	.byte	0xef, 0x39, 0xfa, 0xfe, 0x42, 0x2e, 0xe6, 0x3f, 0x02, 0x20, 0x2a, 0xfa, 0x0b, 0xab, 0xfc, 0x3f
        /*0020*/ 	.byte	0xf9, 0x2c, 0x92, 0x7c, 0xa7, 0x6c, 0x09, 0x40, 0xc9, 0x79, 0x44, 0x3c, 0x64, 0x26, 0x13, 0x40
        /*0030*/ 	.byte	0xca, 0x01, 0xcf, 0x3a, 0x27, 0x51, 0x1a, 0x40, 0x30, 0xcc, 0x2d, 0xf3, 0xe1, 0x0c, 0x21, 0x40
        /*0040*/ 	.byte	0x0d, 0xb7, 0xfc, 0x82, 0x8e, 0x35, 0x25, 0x40
.L_8:


//--------------------- .text._Z14branchAndBoundiPiS_S_S_PdS0_ --------------------------
	.section	.text._Z14branchAndBoundiPiS_S_S_PdS0_,"ax",@progbits
	.align	128
        .global         _Z14branchAndBoundiPiS_S_S_PdS0_
        .type           _Z14branchAndBoundiPiS_S_S_PdS0_,@function
        .size           _Z14branchAndBoundiPiS_S_S_PdS0_,(.L_x_33 - _Z14branchAndBoundiPiS_S_S_PdS0_)
        .other          _Z14branchAndBoundiPiS_S_S_PdS0_,@"STO_CUDA_ENTRY STV_DEFAULT"
_Z14branchAndBoundiPiS_S_S_PdS0_:
.text._Z14branchAndBoundiPiS_S_S_PdS0_:
[----:B------:R-:W0:Y:S08]  /*0000*/  LDC R1, c[0x0][0x37c] ;  /* 0x0000df00ff017b82 */ /* 0x000e300000000800 */
[----:B------:R-:W1:Y:S01]  /*0010*/  S2UR UR40, SR_CTAID.X ;  /* 0x00000000002879c3 */ /* 0x000e620000002500 */
[----:B0-----:R-:W-:Y:S01]  /*0020*/  VIADD R1, R1, 0xffffffd0 ;  /* 0xffffffd001017836 */ /* 0x001fe20000000000 */
[----:B------:R-:W0:Y:S04]  /*0030*/  LDCU.64 UR36, c[0x0][0x358] ;  /* 0x00006b00ff2477ac */ /* 0x000e280008000a00 */
[----:B------:R-:W-:Y:S01]  /*0040*/  R2UR UR38, R1 ;  /* 0x00000000012672ca */ /* 0x000fe200000e0000 */
[----:B-1----:R-:W2:-:S14]  /*0050*/  LDCU UR39, c[0x0][0x370] ;  /* 0x00006e00ff2777ac */ /* 0x002e9c0008000800 */
.L_x_3:
[----:B0-----:R-:W0:Y:S02]  /*0060*/  LDC.64 R12, c[0x0][0x390] ;  /* 0x0000e400ff0c7b82 */ /* 0x001e240000000a00 */
[----:B0--34-:R-:W3:Y:S02]  /*0070*/  LDG.E R0, desc[UR36][R12.64] ;  /* 0x000000240c007981 */ /* 0x019ee4000c1e1900 */
[----:B---3--:R-:W-:-:S13]  /*0080*/  ISETP.NE.AND P0, PT, R0, 0x2, PT ;  /* 0x000000020000780c */ /* 0x008fda0003f05270 */
[----:B------:R-:W-:Y:S05]  /*0090*/  @P0 BRA `(.L_x_0) ;  /* 0x0000000000100947 */ /* 0x000fea0003800000 */
[----:B------:R-:W0:Y:S02]  /*00a0*/  LDC.64 R2, c[0x0][0x398] ;  /* 0x0000e600ff027b82 */ /* 0x000e240000000a00 */
[----:B0-----:R-:W3:Y:S02]  /*00b0*/  LDG.E R2, desc[UR36][R2.64] ;  /* 0x0000002402027981 */ /* 0x001ee4000c1e1900 */
[----:B---3--:R-:W-:-:S13]  /*00c0*/  ISETP.NE.AND P0, PT, R2, RZ, PT ;  /* 0x000000ff0200720c */ /* 0x008fda0003f05270 */
[----:B--2---:R-:W-:Y:S05]  /*00d0*/  @!P0 EXIT ;  /* 0x000000000000894d */ /* 0x004fea0003800000 */
.L_x_0:
[----:B------:R-:W0:Y:S02]  /*00e0*/  LDC.64 R14, c[0x0][0x388] ;  /* 0x0000e200ff0e7b82 */ /* 0x000e240000000a00 */
[----:B0-----:R-:W3:Y:S02]  /*00f0*/  LDG.E R0, desc[UR36][R14.64] ;  /* 0x000000240e007981 */ /* 0x001ee4000c1e1900 */
[----:B---3--:R-:W-:-:S13]  /*0100*/  ISETP.NE.AND P0, PT, R0, 0x2, PT ;  /* 0x000000020000780c */ /* 0x008fda0003f05270 */
[----:B------:R-:W-:Y:S05]  /*0110*/  @P0 BRA `(.L_x_1) ;  /* 0x00000000004c0947 */ /* 0x000fea0003800000 */
[----:B------:R-:W0:Y:S02]  /*0120*/  LDC.64 R2, c[0x0][0x3a0] ;  /* 0x0000e800ff027b82 */ /* 0x000e240000000a00 */
[----:B0-----:R-:W3:Y:S02]  /*0130*/  LDG.E R2, desc[UR36][R2.64] ;  /* 0x0000002402027981 */ /* 0x001ee4000c1e1900 */
[----:B---3--:R-:W-:-:S13]  /*0140*/  ISETP.NE.AND P0, PT, R2, RZ, PT ;  /* 0x000000ff0200720c */ /* 0x008fda0003f05270 */
[----:B--2---:R-:W-:Y:S05]  /*0150*/  @!P0 EXIT ;  /* 0x000000000000894d */ /* 0x004fea0003800000 */
[----:B------:R-:W0:Y:S01]  /*0160*/  S2UR UR5, SR_CgaCtaId ;  /* 0x00000000000579c3 */ /* 0x000e220000008800 */
[----:B------:R3:W-:Y:S01]  /*0170*/  STG.E desc[UR36][R14.64], RZ ;  /* 0x000000ff0e007986 */ /* 0x0007e2000c101924 */
[----:B------:R-:W-:-:S06]  /*0180*/  UMOV UR4, 0x400 ;  /* 0x0000040000047882 */ /* 0x000fcc0000000000 */
[----:B------:R-:W1:Y:S08]  /*0190*/  LDC.64 R2, c[0x0][0x3a8] ;  /* 0x0000ea00ff027b82 */ /* 0x000e700000000a00 */
[----:B------:R-:W2:Y:S08]  /*01a0*/  LDC.64 R4, c[0x0][0x390] ;  /* 0x0000e400ff047b82 */ /* 0x000eb00000000a00 */
[----:B------:R-:W2:Y:S01]  /*01b0*/  LDC.64 R6, c[0x0][0x3b0] ;  /* 0x0000ec00ff067b82 */ /* 0x000ea20000000a00 */
[----:B0-----:R-:W-:-:S07]  /*01c0*/  ULEA UR4, UR5, UR4, 0x18 ;  /* 0x0000000405047291 */ /* 0x001fce000f8ec0ff */
[----:B------:R-:W0:Y:S02]  /*01d0*/  LDC.64 R10, c[0x0][0x398] ;  /* 0x0000e600ff0a7b82 */ /* 0x000e240000000a00 */
[----:B-1----:R3:W-:Y:S04]  /*01e0*/  STS.64 [UR4+0x20], R2 ;  /* 0x00002002ff007988 */ /* 0x0027e80008000a04 */
[----:B------:R-:W-:Y:S02]  /*01f0*/  STS.U8 [UR4+0x30], RZ ;  /* 0x000030ffff007988 */ /* 0x000fe40008000004 */
[----:B------:R-:W0:Y:S02]  /*0200*/  LDC.64 R8, c[0x0][0x3a0] ;  /* 0x0000e800ff087b82 */ /* 0x000e240000000a00 */
[----:B--2---:R3:W-:Y:S04]  /*0210*/  STS.128 [UR4+0x10], R4 ;  /* 0x00001004ff007988 */ /* 0x0047e80008000c04 */
[----:B0-----:R3:W-:Y:S01]  /*0220*/  STS.128 [UR4], R8 ;  /* 0x00000008ff007988 */ /* 0x0017e20008000c04 */
[----:B------:R-:W4:Y:S01]  /*0230*/  LDCU.64 UR4, c[0x0][0x390] ;  /* 0x00007200ff0477ac */ /* 0x000f220008000a00 */
[----:B------:R-:W-:Y:S05]  /*0240*/  BRA `(.L_x_2) ;  /* 0x00000000003c7947 */ /* 0x000fea0003800000 */
.L_x_1:
[----:B------:R-:W0:Y:S01]  /*0250*/  S2UR UR5, SR_CgaCtaId ;  /* 0x00000000000579c3 */ /* 0x000e220000008800 */
[----:B------:R1:W-:Y:S01]  /*0260*/  STG.E desc[UR36][R12.64], RZ ;  /* 0x000000ff0c007986 */ /* 0x0003e2000c101924 */
[----:B------:R-:W-:-:S06]  /*0270*/  UMOV UR4, 0x400 ;  /* 0x0000040000047882 */ /* 0x000fcc0000000000 */
[----:B------:R-:W3:Y:S08]  /*0280*/  LDC.64 R2, c[0x0][0x3b0] ;  /* 0x0000ec00ff027b82 */ /* 0x000ef00000000a00 */
[----:B------:R-:W4:Y:S08]  /*0290*/  LDC.64 R4, c[0x0][0x388] ;  /* 0x0000e200ff047b82 */ /* 0x000f300000000a00 */
[----:B------:R-:W4:Y:S01]  /*02a0*/  LDC.64 R6, c[0x0][0x3a8] ;  /* 0x0000ea00ff067b82 */ /* 0x000f220000000a00 */
[----:B0-----:R-:W-:-:S07]  /*02b0*/  ULEA UR4, UR5, UR4, 0x18 ;  /* 0x0000000405047291 */ /* 0x001fce000f8ec0ff */
[----:B------:R-:W0:Y:S02]  /*02c0*/  LDC.64 R10, c[0x0][0x3a0] ;  /* 0x0000e800ff0a7b82 */ /* 0x000e240000000a00 */
[----:B---3--:R1:W-:Y:S04]  /*02d0*/  STS.64 [UR4+0x20], R2 ;  /* 0x00002002ff007988 */ /* 0x0083e80008000a04 */
[----:B------:R-:W-:Y:S02]  /*02e0*/  STS.U8 [UR4+0x30], RZ ;  /* 0x000030ffff007988 */ /* 0x000fe40008000004 */
[----:B------:R-:W0:Y:S02]  /*02f0*/  LDC.64 R8, c[0x0][0x398] ;  /* 0x0000e600ff087b82 */ /* 0x000e240000000a00 */
[----:B----4-:R1:W-:Y:S04]  /*0300*/  STS.128 [UR4+0x10], R4 ;  /* 0x00001004ff007988 */ /* 0x0103e80008000c04 */
[----:B0-----:R1:W-:Y:S01]  /*0310*/  STS.128 [UR4], R8 ;  /* 0x00000008ff007988 */ /* 0x0013e20008000c04 */
[----:B------:R-:W0:Y:S01]  /*0320*/  LDCU.64 UR4, c[0x0][0x388] ;  /* 0x00007100ff0477ac */ /* 0x000e220008000a00 */
[----:B------:R-:W-:Y:S01]  /*0330*/  NOP ;  /* 0x0000000000007918 */ /* 0x000fe20000000000 */
.L_x_2:
[----:B01-34-:R-:W-:Y:S02]  /*0340*/  IMAD.U32 R2, RZ, RZ, UR4 ;  /* 0x00000004ff027e24 */ /* 0x01bfe4000f8e00ff */
[----:B------:R-:W-:-:S05]  /*0350*/  IMAD.U32 R3, RZ, RZ, UR5 ;  /* 0x00000005ff037e24 */ /* 0x000fca000f8e00ff */
[----:B------:R-:W3:Y:S02]  /*0360*/  LDG.E R2, desc[UR36][R2.64] ;  /* 0x0000002402027981 */ /* 0x000ee4000c1e1900 */
[----:B---3--:R-:W-:-:S13]  /*0370*/  ISETP.NE.AND P0, PT, R2, 0x2, PT ;  /* 0x000000020200780c */ /* 0x008fda0003f05270 */
[----:B------:R-:W-:Y:S05]  /*0380*/  @!P0 BRA `(.L_x_3) ;  /* 0xfffffffc00348947 */ /* 0x000fea000383ffff */
[----:B------:R-:W-:Y:S01]  /*0390*/  BSSY.RECONVERGENT B6, `(.L_x_4) ;  /* 0x00002e1000067945 */ /* 0x000fe20003800200 */
[----:B------:R-:W-:-:S07]  /*03a0*/  PRMT R0, RZ, 0x7610, R0 ;  /* 0x00007610ff007816 */ /* 0x000fce0000000000 */
.L_x_31:
[----:B0-----:R-:W0:Y:S01]  /*03b0*/  S2UR UR5, SR_CgaCtaId ;  /* 0x00000000000579c3 */ /* 0x001e220000008800 */
[----:B------:R-:W-:Y:S01]  /*03c0*/  UMOV UR4, 0x400 ;  /* 0x0000040000047882 */ /* 0x000fe20000000000 */
[----:B----4-:R-:W-:Y:S01]  /*03d0*/  LOP3.LUT P0, RZ, R0, 0xff, RZ, 0xc0, !PT ;  /* 0x000000ff00ff7812 */ /* 0x010fe2000780c0ff */
[----:B0-----:R-:W-:-:S06]  /*03e0*/  ULEA UR4, UR5, UR4, 0x18 ;  /* 0x0000000405047291 */ /* 0x001fcc000f8ec0ff */
[----:B---3--:R-:W-:-:S05]  /*03f0*/  IMAD.U32 R7, RZ, RZ, UR4 ;  /* 0x00000004ff077e24 */ /* 0x008fca000f8e00ff */
[----:B------:R0:W1:Y:S01]  /*0400*/  LDS.64 R2, [R7] ;  /* 0x0000000007027984 */ /* 0x0000620000000a00 */
[----:B------:R-:W-:Y:S05]  /*0410*/  @P0 BRA `(.L_x_5) ;  /* 0x0000002c004c0947 */ /* 0x000fea0003800000 */
[----:B-1----:R-:W3:Y:S02]  /*0420*/  LD.E R2, desc[UR36][R2.64] ;  /* 0x0000002402027980 */ /* 0x002ee4000c101900 */
[----:B---3--:R-:W-:-:S13]  /*0430*/  ISETP.LE.AND P0, PT, R2, UR40, PT ;  /* 0x0000002802007c0c */ /* 0x008fda000bf03270 */
[----:B------:R-:W-:Y:S05]  /*0440*/  @P0 BRA `(.L_x_6) ;  /* 0x0000002800fc0947 */ /* 0x000fea0003800000 */
[----:B------:R-:W-:-:S07]  /*0450*/  IMAD.U32 R18, RZ, RZ, UR40 ;  /* 0x00000028ff127e24 */ /* 0x000fce000f8e00ff */
.L_x_29:
[----:B------:R-:W1:Y:S02]  /*0460*/  S2R R19, SR_TID.X ;  /* 0x0000000000137919 */ /* 0x000e640000002100 */
[----:B-1----:R-:W-:-:S13]  /*0470*/  ISETP.NE.AND P0, PT, R19, RZ, PT ;  /* 0x000000ff1300720c */ /* 0x002fda0003f05270 */
[----:B------:R-:W1:Y:S01]  /*0480*/  @!P0 S2R R3, SR_CgaCtaId ;  /* 0x0000000000038919 */ /* 0x000e620000008800 */
[----:B------:R-:W-:-:S04]  /*0490*/  @!P0 MOV R0, 0x400 ;  /* 0x0000040000008802 */ /* 0x000fc80000000f00 */
[----:B-1----:R-:W-:-:S05]  /*04a0*/  @!P0 LEA R5, R3, R0, 0x18 ;  /* 0x0000000003058211 */ /* 0x002fca00078ec0ff */
[----:B------:R-:W1:Y:S02]  /*04b0*/  @!P0 LDS.64 R2, [R5+0x18] ;  /* 0x0000180005028984 */ /* 0x000e640000000a00 */
[----:B-1----:R-:W-:-:S06]  /*04c0*/  @!P0 IMAD.WIDE.U32 R2, R18, 0x8, R2 ;  /* 0x0000000812028825 */ /* 0x002fcc00078e0002 */
[----:B------:R-:W3:Y:S01]  /*04d0*/  @!P0 LD.E.64 R2, desc[UR36][R2.64] ;  /* 0x0000002402028980 */ /* 0x000ee2000c101b00 */
[----:B------:R-:W-:Y:S05]  /*04e0*/  YIELD ;  /* 0x0000000000007946 */ /* 0x000fea0003800000 */
[----:B------:R-:W-:Y:S05]  /*04f0*/  WARPSYNC.ALL ;  /* 0x0000000000007948 */ /* 0x000fea0003800000 */
[----:B---3--:R1:W-:Y:S02]  /*0500*/  @!P0 STS.64 [R5+0x28], R2 ;  /* 0x0000280205008388 */ /* 0x0083e40000000a00 */
[----:B-1----:R-:W-:Y:S01]  /*0510*/  MOV R2, 0x0 ;  /* 0x0000000000027802 */ /* 0x002fe20000000f00 */
[----:B------:R-:W-:Y:S01]  /*0520*/  BAR.SYNC.DEFER_BLOCKING 0x0 ;  /* 0x0000000000007b1d */ /* 0x000fe20000010000 */
[----:B------:R-:W-:-:S02]  /*0530*/  IMAD.MOV.U32 R4, RZ, RZ, 0x8 ;  /* 0x00000008ff047424 */ /* 0x000fc400078e00ff */
[----:B------:R-:W-:-:S05]  /*0540*/  IMAD.MOV.U32 R5, RZ, RZ, RZ ;  /* 0x000000ffff057224 */ /* 0x000fca00078e00ff */
[----:B0-----:R0:W1:Y:S02]  /*0550*/  LDC.64 R6, c[0x4][R2] ;  /* 0x0100000002067b82 */ /* 0x0010640000000a00 */
[----:B------:R-:W-:-:S07]  /*0560*/  LEPC R20, `(.L_x_7) ;  /* 0x000000001014794e */ /* 0x000fce0000000000 */
[----:B012---:R-:W-:Y:S05]  /*0570*/  CALL.ABS.NOINC R6 ;  /* 0x0000000006007343 */ /* 0x007fea0003c00000 */
.L_x_7:
[----:B------:R-:W0:Y:S01]  /*0580*/  LDC.64 R2, c[0x4][R2] ;  /* 0x0100000002027b82 */ /* 0x000e220000000a00 */
[----:B------:R-:W-:Y:S02]  /*0590*/  IMAD.MOV.U32 R16, RZ, RZ, R4 ;  /* 0x000000ffff107224 */ /* 0x000fe400078e0004 */
[----:B------:R-:W-:Y:S02]  /*05a0*/  IMAD.MOV.U32 R17, RZ, RZ, R5 ;  /* 0x000000ffff117224 */ /* 0x000fe400078e0005 */
[----:B------:R-:W-:Y:S02]  /*05b0*/  IMAD.MOV.U32 R4, RZ, RZ, 0x8 ;  /* 0x00000008ff047424 */ /* 0x000fe400078e00ff */
[----:B------:R-:W-:-:S07]  /*05c0*/  IMAD.MOV.U32 R5, RZ, RZ, RZ ;  /* 0x000000ffff057224 */ /* 0x000fce00078e00ff */
[----:B------:R-:W-:-:S07]  /*05d0*/  LEPC R20, `(.L_x_8) ;  /* 0x000000001014794e */ /* 0x000fce0000000000 */
[----:B0-----:R-:W-:Y:S05]  /*05e0*/  CALL.ABS.NOINC R2 ;  /* 0x0000000002007343 */ /* 0x001fea0003c00000 */
.L_x_8:
[----:B------:R-:W0:Y:S01]  /*05f0*/  S2UR UR5, SR_CgaCtaId ;  /* 0x00000000000579c3 */ /* 0x000e220000008800 */
[C---:B------:R-:W-:Y:S01]  /*0600*/  LOP3.LUT R0, R19.reuse, 0xaad26b49, RZ, 0x3c, !PT ;  /* 0xaad26b4913007812 */ /* 0x040fe200078e3cff */
[----:B------:R-:W-:Y:S01]  /*0610*/  IMAD.MOV.U32 R7, RZ, RZ, -0x75bd8fc ;  /* 0xf8a42704ff077424 */ /* 0x000fe200078e00ff */
[----:B------:R-:W-:Y:S01]  /*0620*/  ISETP.NE.AND P0, PT, R19, RZ, PT ;  /* 0x000000ff1300720c */ /* 0x000fe20003f05270 */
[----:B------:R-:W-:Y:S01]  /*0630*/  IMAD.MOV.U32 R2, RZ, RZ, -0x23270784 ;  /* 0xdcd8f87cff027424 */ /* 0x000fe200078e00ff */
[----:B------:R-:W-:Y:S01]  /*0640*/  UMOV UR4, 0x400 ;  /* 0x0000040000047882 */ /* 0x000fe20000000000 */
[----:B------:R-:W-:Y:S01]  /*0650*/  IMAD R0, R0, 0x4182bed5, RZ ;  /* 0x4182bed500007824 */ /* 0x000fe200078e02ff */
[----:B------:R-:W-:Y:S03]  /*0660*/  BSSY.RECONVERGENT B1, `(.L_x_9) ;  /* 0x000025e000017945 */ /* 0x000fe60003800200 */
[C---:B------:R-:W-:Y:S01]  /*0670*/  VIADD R11, R0.reuse, 0x75bcd15 ;  /* 0x075bcd15000b7836 */ /* 0x040fe20000000000 */
[C---:B------:R-:W-:Y:S01]  /*0680*/  LOP3.LUT R6, R0.reuse, 0x159a55e5, RZ, 0x3c, !PT ;  /* 0x159a55e500067812 */ /* 0x040fe200078e3cff */
[----:B------:R-:W-:-:S02]  /*0690*/  VIADD R10, R0, 0xd9f6dc18 ;  /* 0xd9f6dc18000a7836 */ /* 0x000fc40000000000 */
[----:B------:R-:W-:Y:S02]  /*06a0*/  VIADD R3, R0, 0x583f19 ;  /* 0x00583f1900037836 */ /* 0x000fe40000000000 */
[----:B------:R1:W-:Y:S04]  /*06b0*/  STL.64 [R1+0x8], R6 ;  /* 0x0000080601007387 */ /* 0x0003e80000100a00 */
[----:B------:R1:W-:Y:S04]  /*06c0*/  STL.64 [R1], R10 ;  /* 0x0000000a01007387 */ /* 0x0003e80000100a00 */
[----:B------:R1:W-:Y:S01]  /*06d0*/  STL.64 [R1+0x10], R2 ;  /* 0x0000100201007387 */ /* 0x0003e20000100a00 */
[----:B0-----:R-:W-:-:S09]  /*06e0*/  ULEA UR4, UR5, UR4, 0x18 ;  /* 0x0000000405047291 */ /* 0x001fd2000f8ec0ff */
[----:B------:R-:W0:Y:S01]  /*06f0*/  LDS.64 R8, [UR4+0x28] ;  /* 0x00002804ff087984 */ /* 0x000e220008000a00 */
[----:B------:R-:W-:Y:S05]  /*0700*/  @!P0 BRA `(.L_x_10) ;  /* 0x00000024004c8947 */ /* 0x000fea0003800000 */
[----:B------:R-:W-:Y:S02]  /*0710*/  IMAD.MOV.U32 R12, RZ, RZ, RZ ;  /* 0x000000ffff0c7224 */ /* 0x000fe400078e00ff */
[----:B------:R-:W-:-:S07]  /*0720*/  IMAD.MOV.U32 R14, RZ, RZ, RZ ;  /* 0x000000ffff0e7224 */ /* 0x000fce00078e00ff */
.L_x_25:
[----:B------:R-:W-:Y:S01]  /*0730*/  LOP3.LUT R22, R19, 0x3, RZ, 0xc0, !PT ;  /* 0x0000000313167812 */ /* 0x000fe200078ec0ff */
[----:B------:R-:W-:Y:S03]  /*0740*/  BSSY.RECONVERGENT B0, `(.L_x_11) ;  /* 0x0000249000007945 */ /* 0x000fe60003800200 */
[----:B------:R-:W-:-:S04]  /*0750*/  ISETP.NE.U32.AND P0, PT, R22, RZ, PT ;  /* 0x000000ff1600720c */ /* 0x000fc80003f05070 */
[----:B------:R-:W-:-:S13]  /*0760*/  ISETP.NE.AND.EX P0, PT, RZ, RZ, PT, P0 ;  /* 0x000000ffff00720c */ /* 0x000fda0003f05300 */
[----:B--2---:R-:W-:Y:S05]  /*0770*/  @!P0 BRA `(.L_x_12) ;  /* 0x0000002400148947 */ /* 0x004fea0003800000 */
[----:B-1----:R-:W1:Y:S01]  /*0780*/  LDC.64 R10, c[0x4][0x8] ;  /* 0x01000200ff0a7b82 */ /* 0x002e620000000a00 */
[----:B------:R-:W-:Y:S01]  /*0790*/  BSSY.RECONVERGENT B2, `(.L_x_13) ;  /* 0x00000bc000027945 */ /* 0x000fe20003800200 */
[----:B------:R-:W-:Y:S01]  /*07a0*/  IMAD.MOV.U32 R0, RZ, RZ, RZ ;  /* 0x000000ffff007224 */ /* 0x000fe200078e00ff */
[----:B------:R-:W-:Y:S01]  /*07b0*/  CS2R R2, SRZ ;  /* 0x0000000000027805 */ /* 0x000fe2000001ff00 */
[----:B------:R-:W-:Y:S01]  /*07c0*/  IMAD.MOV.U32 R23, RZ, RZ, RZ ;  /* 0x000000ffff177224 */ /* 0x000fe200078e00ff */
[----:B------:R-:W-:Y:S01]  /*07d0*/  CS2R R6, SRZ ;  /* 0x0000000000067805 */ /* 0x000fe2000001ff00 */
[----:B-1----:R-:W-:-:S07]  /*07e0*/  IMAD.WIDE.U32 R10, R12, 0xc80, R10 ;  /* 0x00000c800c0a7825 */ /* 0x002fce00078e000a */
.L_x_16:
[----:B------:R-:W-:-:S06]  /*07f0*/  LEA R13, R23, UR38, 0x2 ;  /* 0x00000026170d7c11 */ /* 0x000fcc000f8e10ff */
[----:B------:R-:W5:Y:S01]  /*0800*/  LDL R13, [R13+0x4] ;  /* 0x000004000d0d7983 */ /* 0x000f620000100800 */
[----:B------:R-:W-:Y:S01]  /*0810*/  BSSY.RECONVERGENT B3, `(.L_x_14) ;  /* 0x00000b0000037945 */ /* 0x000fe20003800200 */
[----:B------:R-:W-:Y:S02]  /*0820*/  IMAD.SHL.U32 R15, R23, 0x20, RZ ;  /* 0x00000020170f7824 */ /* 0x000fe400078e00ff */
[----:B------:R-:W-:-:S07]  /*0830*/  IMAD.MOV.U32 R24, RZ, RZ, RZ ;  /* 0x000000ffff187224 */ /* 0x000fce00078e00ff */
.L_x_15:
[----:B-----5:R-:W-:Y:S01]  /*0840*/  SHF.R.U32.HI R26, RZ, R24, R13 ;  /* 0x00000018ff1a7219 */ /* 0x020fe2000001160d */
[----:B------:R-:W-:-:S03]  /*0850*/  IMAD.IADD R20, R15, 0x1, R24 ;  /* 0x000000010f147824 */ /* 0x000fc600078e0218 */
[----:B------:R-:W-:-:S04]  /*0860*/  LOP3.LUT R21, R26, 0x1, RZ, 0xc0, !PT ;  /* 0x000000011a157812 */ /* 0x000fc800078ec0ff */
[----:B------:R-:W-:Y:S01]  /*0870*/  ISETP.NE.U32.AND P0, PT, R21, 0x1, PT ;  /* 0x000000011500780c */ /* 0x000fe20003f05070 */
[----:B------:R-:W-:-:S04]  /*0880*/  IMAD R21, R20, 0x5, RZ ;  /* 0x0000000514157824 */ /* 0x000fc800078e02ff */
[----:B------:R-:W-:-:S08]  /*0890*/  IMAD.WIDE.U32 R20, R21, 0x4, R10 ;  /* 0x0000000415147825 */ /* 0x000fd000078e000a */
[----:B------:R-:W2:Y:S04]  /*08a0*/  @!P0 LDG.E R28, desc[UR36][R20.64+0x8] ;  /* 0x00000824141c8981 */ /* 0x000ea8000c1e1900 */
[----:B------:R-:W3:Y:S04]  /*08b0*/  @!P0 LDG.E R25, desc[UR36][R20.64] ;  /* 0x0000002414198981 */ /* 0x000ee8000c1e1900 */
[----:B------:R-:W4:Y:S04]  /*08c0*/  @!P0 LDG.E R27, desc[UR36][R20.64+0x4] ;  /* 0x00000424141b8981 */ /* 0x000f28000c1e1900 */
[----:B------:R-:W4:Y:S01]  /*08d0*/  @!P0 LDG.E R29, desc[UR36][R20.64+0xc] ;  /* 0x00000c24141d8981 */ /* 0x000f22000c1e1900 */
[----:B------:R-:W-:-:S02]  /*08e0*/  R2P PR, R26, 0x7e ;  /* 0x0000007e1a007804 */ /* 0x000fc40000000000 */
[----:B--2---:R-:W-:Y:S02]  /*08f0*/  @!P0 LOP3.LUT R7, R7, R28, RZ, 0x3c, !PT ;  /* 0x0000001c07078212 */ /* 0x004fe400078e3cff */
[----:B------:R-:W2:Y:S01]  /*0900*/  @!P0 LDG.E R28, desc[UR36][R20.64+0x10] ;  /* 0x00001024141c8981 */ /* 0x000ea2000c1e1900 */
[----:B---3--:R-:W-:-:S08]  /*0910*/  @!P0 LOP3.LUT R0, R0, R25, RZ, 0x3c, !PT ;  /* 0x0000001900008212 */ /* 0x008fd000078e3cff */
[----:B------:R-:W3:Y:S01]  /*0920*/  @P1 LDG.E R25, desc[UR36][R20.64+0x24] ;  /* 0x0000242414191981 */ /* 0x000ee2000c1e1900 */
[----:B----4-:R-:W-:-:S03]  /*0930*/  @!P0 LOP3.LUT R6, R6, R27, RZ, 0x3c, !PT ;  /* 0x0000001b06068212 */ /* 0x010fc600078e3cff */
[----:B------:R-:W4:Y:S01]  /*0940*/  @P2 LDG.E R27, desc[UR36][R20.64+0x38] ;  /* 0x00003824141b2981 */ /* 0x000f22000c1e1900 */
[----:B------:R-:W-:-:S03]  /*0950*/  @!P0 LOP3.LUT R2, R2, R29, RZ, 0x3c, !PT ;  /* 0x0000001d02028212 */ /* 0x000fc600078e3cff */
[----:B------:R-:W4:Y:S01]  /*0960*/  @P3 LDG.E R29, desc[UR36][R20.64+0x4c] ;  /* 0x00004c24141d3981 */ /* 0x000f22000c1e1900 */
[----:B--2---:R-:W-:-:S03]  /*0970*/  @!P0 LOP3.LUT R3, R3, R28, RZ, 0x3c, !PT ;  /* 0x0000001c03038212 */ /* 0x004fc600078e3cff */
[----:B------:R-:W2:Y:S01]  /*0980*/  @P4 LDG.E R28, desc[UR36][R20.64+0x60] ;  /* 0x00006024141c4981 */ /* 0x000ea2000c1e1900 */
[----:B---3--:R-:W-:-:S03]  /*0990*/  @P1 LOP3.LUT R3, R3, R25, RZ, 0x3c, !PT ;  /* 0x0000001903031212 */ /* 0x008fc600078e3cff */
[----:B------:R-:W3:Y:S01]  /*09a0*/  @P1 LDG.E R25, desc[UR36][R20.64+0x14] ;  /* 0x0000142414191981 */ /* 0x000ee2000c1e1900 */
[----:B----4-:R-:W-:-:S03]  /*09b0*/  @P2 LOP3.LUT R3, R3, R27, RZ, 0x3c, !PT ;  /* 0x0000001b03032212 */ /* 0x010fc600078e3cff */
[----:B------:R-:W4:Y:S01]  /*09c0*/  @P5 LDG.E R27, desc[UR36][R20.64+0x74] ;  /* 0x00007424141b5981 */ /* 0x000f22000c1e1900 */
[----:B------:R-:W-:-:S03]  /*09d0*/  @P3 LOP3.LUT R3, R3, R29, RZ, 0x3c, !PT ;  /* 0x0000001d03033212 */ /* 0x000fc600078e3cff */
[----:B------:R-:W4:Y:S01]  /*09e0*/  @P6 LDG.E R29, desc[UR36][R20.64+0x88] ;  /* 0x00008824141d6981 */ /* 0x000f22000c1e1900 */
[----:B--2---:R-:W-:-:S03]  /*09f0*/  @P4 LOP3.LUT R3, R3, R28, RZ, 0x3c, !PT ;  /* 0x0000001c03034212 */ /* 0x004fc600078e3cff */
        /* <DEDUP_REMOVED lines=39> */
[----:B------:R-:W-:Y:S02]  /*0c70*/  LOP3.LUT P0, RZ, R26, 0x80, RZ, 0xc0, !PT ;  /* 0x000000801aff7812 */ /* 0x000fe4000780c0ff */
[----:B--2---:R-:W-:Y:S02]  /*0c80*/  @P5 LOP3.LUT R7, R7, R28, RZ, 0x3c, !PT ;  /* 0x0000001c07075212 */ /* 0x004fe400078e3cff */
        /* <DEDUP_REMOVED lines=15> */
[----:B--2---:R-:W-:Y:S02]  /*0d80*/  @P0 LOP3.LUT R7, R7, R28, RZ, 0x3c, !PT ;  /* 0x0000001c07070212 */ /* 0x004fe400078e3cff */
[----:B---3--:R-:W-:Y:S02]  /*0d90*/  @P0 LOP3.LUT R6, R6, R25, RZ, 0x3c, !PT ;  /* 0x0000001906060212 */ /* 0x008fe400078e3cff */
[----:B----4-:R-:W-:Y:S02]  /*0da0*/  @P0 LOP3.LUT R2, R2, R27, RZ, 0x3c, !PT ;  /* 0x0000001b02020212 */ /* 0x010fe400078e3cff */
[----:B------:R-:W-:Y:S02]  /*0db0*/  @P0 LOP3.LUT R3, R3, R29, RZ, 0x3c, !PT ;  /* 0x0000001d03030212 */ /* 0x000fe400078e3cff */
[----:B------:R-:W-:-:S13]  /*0dc0*/  R2P PR, R26.B1, 0x7f ;  /* 0x0000007f1a007804 */ /* 0x000fda0000001000 */
[----:B------:R-:W2:Y:S04]  /*0dd0*/  @P0 LDG.E R25, desc[UR36][R20.64+0xa0] ;  /* 0x0000a02414190981 */ /* 0x000ea8000c1e1900 */
[----:B------:R-:W3:Y:S04]  /*0de0*/  @P0 LDG.E R28, desc[UR36][R20.64+0xa8] ;  /* 0x0000a824141c0981 */ /* 0x000ee8000c1e1900 */
[----:B------:R-:W4:Y:S04]  /*0df0*/  @P0 LDG.E R27, desc[UR36][R20.64+0xac] ;  /* 0x0000ac24141b0981 */ /* 0x000f28000c1e1900 */
        /* <DEDUP_REMOVED lines=8> */
[----:B------:R-:W3:Y:S01]  /*0e80*/  @P1 LDG.E R29, desc[UR36][R20.64+0xc0] ;  /* 0x0000c024141d1981 */ /* 0x000ee2000c1e1900 */
[----:B--2---:R-:W-:Y:S02]  /*0e90*/  @P0 LOP3.LUT R6, R6, R25, RZ, 0x3c, !PT ;  /* 0x0000001906060212 */ /* 0x004fe400078e3cff */
[----:B------:R-:W-:Y:S01]  /*0ea0*/  LOP3.LUT P0, RZ, R26, 0x8000, RZ, 0xc0, !PT ;  /* 0x000080001aff7812 */ /* 0x000fe2000780c0ff */
[----:B------:R-:W2:Y:S04]  /*0eb0*/  @P1 LDG.E R25, desc[UR36][R20.64+0xb4] ;  /* 0x0000b42414191981 */ /* 0x000ea8000c1e1900 */
[----:B------:R-:W4:Y:S01]  /*0ec0*/  @P1 LDG.E R26, desc[UR36][R20.64+0xbc] ;  /* 0x0000bc24141a1981 */ /* 0x000f22000c1e1900 */
[----:B--2---:R-:W-:-:S03]  /*0ed0*/  @P1 LOP3.LUT R0, R0, R25, RZ, 0x3c, !PT ;  /* 0x0000001900001212 */ /* 0x004fc600078e3cff */
[----:B------:R-:W2:Y:S01]  /*0ee0*/  @P2 LDG.E R25, desc[UR36][R20.64+0xc8] ;  /* 0x0000c82414192981 */ /* 0x000ea2000c1e1900 */
[----:B----4-:R-:W-:-:S03]  /*0ef0*/  @P1 LOP3.LUT R7, R7, R26, RZ, 0x3c, !PT ;  /* 0x0000001a07071212 */ /* 0x010fc600078e3cff */
[----:B------:R-:W4:Y:S01]  /*0f00*/  @P1 LDG.E R26, desc[UR36][R20.64+0xc4] ;  /* 0x0000c424141a1981 */ /* 0x000f22000c1e1900 */
[----:B------:R-:W-:-:S03]  /*0f10*/  @P1 LOP3.LUT R6, R6, R27, RZ, 0x3c, !PT ;  /* 0x0000001b06061212 */ /* 0x000fc600078e3cff */
[----:B------:R-:W3:Y:S01]  /*0f20*/  @P2 LDG.E R27, desc[UR36][R20.64+0xcc] ;  /* 0x0000cc24141b2981 */ /* 0x000ee2000c1e1900 */
[----:B--2---:R-:W-:-:S03]  /*0f30*/  @P2 LOP3.LUT R0, R0, R25, RZ, 0x3c, !PT ;  /* 0x0000001900002212 */ /* 0x004fc600078e3cff */
[----:B------:R-:W2:Y:S01]  /*0f40*/  @P2 LDG.E R25, desc[UR36][R20.64+0xd4] ;  /* 0x0000d42414192981 */ /* 0x000ea2000c1e1900 */
[----:B----4-:R-:W-:-:S03]  /*0f50*/  @P1 LOP3.LUT R3, R3, R26, RZ, 0x3c, !PT ;  /* 0x0000001a03031212 */ /* 0x010fc600078e3cff */
[----:B------:R-:W4:Y:S01]  /*0f60*/  @P2 LDG.E R26, desc[UR36][R20.64+0xd8] ;  /* 0x0000d824141a2981 */ /* 0x000f22000c1e1900 */
[----:B---3--:R-:W-:Y:S02]  /*0f70*/  @P1 LOP3.LUT R2, R2, R29, RZ, 0x3c, !PT ;  /* 0x0000001d02021212 */ /* 0x008fe400078e3cff */
[----:B------:R-:W-:Y:S01]  /*0f80*/  @P2 LOP3.LUT R6, R6, R27, RZ, 0x3c, !PT ;  /* 0x0000001b06062212 */ /* 0x000fe200078e3cff */
[----:B------:R-:W3:Y:S04]  /*0f90*/  @P3 LDG.E R29, desc[UR36][R20.64+0xe0] ;  /* 0x0000e024141d3981 */ /* 0x000ee8000c1e1900 */
[----:B------:R-:W3:Y:S01]  /*0fa0*/  @P3 LDG.E R27, desc[UR36][R20.64+0xdc] ;  /* 0x0000dc24141b3981 */ /* 0x000ee2000c1e1900 */
[----:B--2---:R-:W-:-:S03]  /*0fb0*/  @P2 LOP3.LUT R2, R2, R25, RZ, 0x3c, !PT ;  /* 0x0000001902022212 */ /* 0x004fc600078e3cff */
[----:B------:R-:W2:Y:S01]  /*0fc0*/  @P3 LDG.E R25, desc[UR36][R20.64+0xe8] ;  /* 0x0000e82414193981 */ /* 0x000ea2000c1e1900 */
[----:B----4-:R-:W-:-:S03]  /*0fd0*/  @P2 LOP3.LUT R3, R3, R26, RZ, 0x3c, !PT ;  /* 0x0000001a03032212 */ /* 0x010fc600078e3cff */
[----:B------:R-:W4:Y:S01]  /*0fe0*/  @P3 LDG.E R26, desc[UR36][R20.64+0xe4] ;  /* 0x0000e424141a3981 */ /* 0x000f22000c1e1900 */
[----:B------:R-:W-:Y:S02]  /*0ff0*/  @P2 LOP3.LUT R7, R7, R28, RZ, 0x3c, !PT ;  /* 0x0000001c07072212 */ /* 0x000fe400078e3cff */
[----:B---3--:R-:W-:Y:S01]  /*1000*/  @P3 LOP3.LUT R6, R6, R29, RZ, 0x3c, !PT ;  /* 0x0000001d06063212 */ /* 0x008fe200078e3cff */
[----:B------:R-:W3:Y:S01]  /*1010*/  @P3 LDG.E R28, desc[UR36][R20.64+0xec] ;  /* 0x0000ec24141c3981 */ /* 0x000ee2000c1e1900 */
[----:B------:R-:W-:-:S03]  /*1020*/  @P3 LOP3.LUT R0, R0, R27, RZ, 0x3c, !PT ;  /* 0x0000001b00003212 */ /* 0x000fc600078e3cff */
[----:B------:R-:W3:Y:S04]  /*1030*/  @P4 LDG.E R27, desc[UR36][R20.64+0xf0] ;  /* 0x0000f024141b4981 */ /* 0x000ee8000c1e1900 */
[----:B------:R-:W3:Y:S01]  /*1040*/  @P5 LDG.E R29, desc[UR36][R20.64+0x110] ;  /* 0x00011024141d5981 */ /* 0x000ee2000c1e1900 */
[----:B--2---:R-:W-:-:S03]  /*1050*/  @P3 LOP3.LUT R2, R2, R25, RZ, 0x3c, !PT ;  /* 0x0000001902023212 */ /* 0x004fc600078e3cff */
[----:B------:R-:W2:Y:S01]  /*1060*/  @P4 LDG.E R25, desc[UR36][R20.64+0xf4] ;  /* 0x0000f42414194981 */ /* 0x000ea2000c1e1900 */
[----:B----4-:R-:W-:-:S03]  /*1070*/  @P3 LOP3.LUT R7, R7, R26, RZ, 0x3c, !PT ;  /* 0x0000001a07073212 */ /* 0x010fc600078e3cff */
[----:B------:R-:W4:Y:S01]  /*1080*/  @P4 LDG.E R26, desc[UR36][R20.64+0xf8] ;  /* 0x0000f824141a4981 */ /* 0x000f22000c1e1900 */
[----:B---3--:R-:W-:-:S03]  /*1090*/  @P4 LOP3.LUT R0, R0, R27, RZ, 0x3c, !PT ;  /* 0x0000001b00004212 */ /* 0x008fc600078e3cff */
[----:B------:R-:W3:Y:S01]  /*10a0*/  @P4 LDG.E R27, desc[UR36][R20.64+0xfc] ;  /* 0x0000fc24141b4981 */ /* 0x000ee2000c1e1900 */
[----:B--2---:R-:W-:-:S03]  /*10b0*/  @P4 LOP3.LUT R6, R6, R25, RZ, 0x3c, !PT ;  /* 0x0000001906064212 */ /* 0x004fc600078e3cff */
[----:B------:R-:W2:Y:S01]  /*10c0*/  @P5 LDG.E R25, desc[UR36][R20.64+0x104] ;  /* 0x0001042414195981 */ /* 0x000ea2000c1e1900 */
[----:B----4-:R-:W-:-:S03]  /*10d0*/  @P4 LOP3.LUT R7, R7, R26, RZ, 0x3c, !PT ;  /* 0x0000001a07074212 */ /* 0x010fc600078e3cff */
[----:B------:R-:W4:Y:S01]  /*10e0*/  @P5 LDG.E R26, desc[UR36][R20.64+0x10c] ;  /* 0x00010c24141a5981 */ /* 0x000f22000c1e1900 */
[----:B------:R-:W-:-:S03]  /*10f0*/  @P3 LOP3.LUT R3, R3, R28, RZ, 0x3c, !PT ;  /* 0x0000001c03033212 */ /* 0x000fc600078e3cff */
        /* <DEDUP_REMOVED lines=15> */
[----:B------:R-:W-:Y:S02]  /*11f0*/  @P5 LOP3.LUT R2, R2, R29, RZ, 0x3c, !PT ;  /* 0x0000001d02025212 */ /* 0x000fe400078e3cff */
[----:B------:R-:W-:Y:S01]  /*1200*/  @P6 LOP3.LUT R7, R7, R28, RZ, 0x3c, !PT ;  /* 0x0000001c07076212 */ /* 0x000fe200078e3cff */
[----:B------:R-:W4:Y:S01]  /*1210*/  @P0 LDG.E R29, desc[UR36][R20.64+0x130] ;  /* 0x00013024141d0981 */ /* 0x000f22000c1e1900 */
[----:B---3--:R-:W-:-:S03]  /*1220*/  @P6 LOP3.LUT R6, R6, R27, RZ, 0x3c, !PT ;  /* 0x0000001b06066212 */ /* 0x008fc600078e3cff */
[----:B------:R-:W3:Y:S04]  /*1230*/  @P0 LDG.E R27, desc[UR36][R20.64+0x12c] ;  /* 0x00012c24141b0981 */ /* 0x000ee8000c1e1900 */
[----:B------:R-:W3:Y:S01]  /*1240*/  @P0 LDG.E R28, desc[UR36][R20.64+0x13c] ;  /* 0x00013c24141c0981 */ /* 0x000ee2000c1e1900 */
[----:B------:R-:W-:Y:S01]  /*1250*/  VIADD R24, R24, 0x10 ;  /* 0x0000001018187836 */ /* 0x000fe20000000000 */
[----:B--2---:R-:W-:Y:S02]  /*1260*/  @P6 LOP3.LUT R2, R2, R25, RZ, 0x3c, !PT ;  /* 0x0000001902026212 */ /* 0x004fe400078e3cff */
[----:B------:R-:W2:Y:S01]  /*1270*/  @P0 LDG.E R25, desc[UR36][R20.64+0x138] ;  /* 0x0001382414190981 */ /* 0x000ea2000c1e1900 */
[----:B----4-:R-:W-:-:S03]  /*1280*/  @P6 LOP3.LUT R3, R3, R26, RZ, 0x3c, !PT ;  /* 0x0000001a03036212 */ /* 0x010fc600078e3cff */
[----:B------:R-:W4:Y:S01]  /*1290*/  @P0 LDG.E R26, desc[UR36][R20.64+0x134] ;  /* 0x00013424141a0981 */ /* 0x000f22000c1e1900 */
[----:B------:R-:W-:Y:S02]  /*12a0*/  ISETP.NE.AND P1, PT, R24, 0x20, PT ;  /* 0x000000201800780c */ /* 0x000fe40003f25270 */
[----:B------:R-:W-:Y:S02]  /*12b0*/  @P0 LOP3.LUT R6, R6, R29, RZ, 0x3c, !PT ;  /* 0x0000001d06060212 */ /* 0x000fe400078e3cff */
[----:B---3--:R-:W-:Y:S02]  /*12c0*/  @P0 LOP3.LUT R0, R0, R27, RZ, 0x3c, !PT ;  /* 0x0000001b00000212 */ /* 0x008fe400078e3cff */
[----:B------:R-:W-:Y:S02]  /*12d0*/  @P0 LOP3.LUT R3, R3, R28, RZ, 0x3c, !PT ;  /* 0x0000001c03030212 */ /* 0x000fe400078e3cff */
[----:B--2---:R-:W-:Y:S02]  /*12e0*/  @P0 LOP3.LUT R2, R2, R25, RZ, 0x3c, !PT ;  /* 0x0000001902020212 */ /* 0x004fe400078e3cff */
[----:B----4-:R-:W-:-:S03]  /*12f0*/  @P0 LOP3.LUT R7, R7, R26, RZ, 0x3c, !PT ;  /* 0x0000001a07070212 */ /* 0x010fc600078e3cff */
[----:B------:R-:W-:Y:S05]  /*1300*/  @P1 BRA `(.L_x_15) ;  /* 0xfffffff4004c1947 */ /* 0x000fea000383ffff */
[----:B------:R-:W-:Y:S05]  /*1310*/  BSYNC.RECONVERGENT B3 ;  /* 0x0000000000037941 */ /* 0x000fea0003800200 */
.L_x_14:
[----:B------:R-:W-:-:S05]  /*1320*/  VIADD R23, R23, 0x1 ;  /* 0x0000000117177836 */ /* 0x000fca0000000000 */
[----:B------:R-:W-:-:S13]  /*1330*/  ISETP.NE.AND P0, PT, R23, 0x5, PT ;  /* 0x000000051700780c */ /* 0x000fda0003f05270 */
[----:B------:R-:W-:Y:S05]  /*1340*/  @P0 BRA `(.L_x_16) ;  /* 0xfffffff400280947 */ /* 0x000fea000383ffff */
[----:B------:R-:W-:Y:S05]  /*1350*/  BSYNC.RECONVERGENT B2 ;  /* 0x0000000000027941 */ /* 0x000fea0003800200 */
.L_x_13:
[----:B------:R2:W-:Y:S01]  /*1360*/  STL.64 [R1+0x8], R6 ;  /* 0x0000080601007387 */ /* 0x0005e20000100a00 */
[----:B------:R-:W-:-:S03]  /*1370*/  ISETP.NE.U32.AND P0, PT, R22, 0x1, PT ;  /* 0x000000011600780c */ /* 0x000fc60003f05070 */
[----:B------:R2:W-:Y:S01]  /*1380*/  STL.64 [R1+0x10], R2 ;  /* 0x0000100201007387 */ /* 0x0005e20000100a00 */
[----:B------:R-:W-:-:S03]  /*1390*/  ISETP.NE.AND.EX P0, PT, RZ, RZ, PT, P0 ;  /* 0x000000ffff00720c */ /* 0x000fc60003f05300 */
[----:B------:R2:W-:Y:S10]  /*13a0*/  STL [R1+0x4], R0 ;  /* 0x0000040001007387 */ /* 0x0005f40000100800 */
[----:B--2---:R-:W-:Y:S05]  /*13b0*/  @!P0 BRA `(.L_x_12) ;  /* 0x0000001800048947 */ /* 0x004fea0003800000 */
[----:B------:R-:W-:Y:S01]  /*13c0*/  BSSY.RECONVERGENT B2, `(.L_x_17) ;  /* 0x00000bb000027945 */ /* 0x000fe20003800200 */
[----:B------:R-:W-:Y:S01]  /*13d0*/  IMAD.MOV.U32 R0, RZ, RZ, RZ ;  /* 0x000000ffff007224 */ /* 0x000fe200078e00ff */
[----:B------:R-:W-:Y:S01]  /*13e0*/  CS2R R6, SRZ ;  /* 0x0000000000067805 */ /* 0x000fe2000001ff00 */
[----:B------:R-:W-:Y:S01]  /*13f0*/  IMAD.MOV.U32 R26, RZ, RZ, RZ ;  /* 0x000000ffff1a7224 */ /* 0x000fe200078e00ff */
[----:B------:R-:W-:-:S07]  /*1400*/  CS2R R2, SRZ ;  /* 0x0000000000027805 */ /* 0x000fce000001ff00 */
.L_x_20:
[----:B------:R-:W-:-:S06]  /*1410*/  LEA R13, R26, UR38, 0x2 ;  /* 0x000000261a0d7c11 */ /* 0x000fcc000f8e10ff */
[----:B------:R-:W5:Y:S01]  /*1420*/  LDL R13, [R13+0x4] ;  /* 0x000004000d0d7983 */ /* 0x000f620000100800 */
[----:B------:R-:W-:Y:S01]  /*1430*/  BSSY.RECONVERGENT B3, `(.L_x_18) ;  /* 0x00000b0000037945 */ /* 0x000fe20003800200 */
[----:B------:R-:W-:Y:S02]  /*1440*/  IMAD.SHL.U32 R15, R26, 0x20, RZ ;  /* 0x000000201a0f7824 */ /* 0x000fe400078e00ff */
[----:B------:R-:W-:-:S07]  /*1450*/  IMAD.MOV.U32 R24, RZ, RZ, RZ ;  /* 0x000000ffff187224 */ /* 0x000fce00078e00ff */
.L_x_19:
        /* <DEDUP_REMOVED lines=99> */
[----:B--2---:R-:W-:-:S03]  /*1a90*/  @P0 LOP3.LUT R2, R2, R23, RZ, 0x3c, !PT ;  /* 0x0000001702020212 */ /* 0x004fc600078e3cff */
[----:B------:R-:W2:Y:S01]  /*1aa0*/  @P1 LDG.E R23, desc[UR36][R20.64+0xb4] ;  /* 0x0000b42414171981 */ /* 0x000ea2000c1e1900 */
[----:B------:R-:W-:Y:S02]  /*1ab0*/  @P0 LOP3.LUT R7, R7, R29, RZ, 0x3c, !PT ;  /* 0x0000001d07070212 */ /* 0x000fe400078e3cff */
[----:B------:R-:W-:Y:S02]  /*1ac0*/  LOP3.LUT P0, RZ, R27, 0x8000, RZ, 0xc0, !PT ;  /* 0x000080001bff7812 */ /* 0x000fe4000780c0ff */
[----:B---3--:R-:W-:Y:S01]  /*1ad0*/  @P1 LOP3.LUT R3, R3, R28, RZ, 0x3c, !PT ;  /* 0x0000001c03031212 */ /* 0x008fe200078e3cff */
[----:B------:R-:W3:Y:S01]  /*1ae0*/  @P1 LDG.E R27, desc[UR36][R20.64+0xc0] ;  /* 0x0000c024141b1981 */ /* 0x000ee2000c1e1900 */
[----:B----4-:R-:W-:-:S03]  /*1af0*/  @P1 LOP3.LUT R2, R2, R25, RZ, 0x3c, !PT ;  /* 0x0000001902021212 */ /* 0x010fc600078e3cff */
        /* <DEDUP_REMOVED lines=58> */
[----:B------:R-:W-:Y:S01]  /*1ea0*/  VIADD R24, R24, 0x10 ;  /* 0x0000001018187836 */ /* 0x000fe20000000000 */
[----:B--2---:R-:W-:Y:S02]  /*1eb0*/  @P6 LOP3.LUT R6, R6, R23, RZ, 0x3c, !PT ;  /* 0x0000001706066212 */ /* 0x004fe400078e3cff */
[----:B------:R-:W2:Y:S02]  /*1ec0*/  @P0 LDG.E R23, desc[UR36][R20.64+0x138] ;  /* 0x0001382414170981 */ /* 0x000ea4000c1e1900 */
[----:B------:R-:W-:Y:S02]  /*1ed0*/  ISETP.NE.AND P1, PT, R24, 0x20, PT ;  /* 0x000000201800780c */ /* 0x000fe40003f25270 */
[----:B---3--:R-:W-:Y:S02]  /*1ee0*/  @P0 LOP3.LUT R2, R2, R27, RZ, 0x3c, !PT ;  /* 0x0000001b02020212 */ /* 0x008fe400078e3cff */
[----:B----4-:R-:W-:-:S02]  /*1ef0*/  @P0 LOP3.LUT R3, R3, R28, RZ, 0x3c, !PT ;  /* 0x0000001c03030212 */ /* 0x010fc400078e3cff */
[----:B------:R-:W-:Y:S02]  /*1f00*/  @P0 LOP3.LUT R7, R7, R25, RZ, 0x3c, !PT ;  /* 0x0000001907070212 */ /* 0x000fe400078e3cff */
[----:B--2---:R-:W-:-:S05]  /*1f10*/  @P0 LOP3.LUT R6, R6, R23, RZ, 0x3c, !PT ;  /* 0x0000001706060212 */ /* 0x004fca00078e3cff */
[----:B------:R-:W-:Y:S05]  /*1f20*/  @P1 BRA `(.L_x_19) ;  /* 0xfffffff4004c1947 */ /* 0x000fea000383ffff */
[----:B------:R-:W-:Y:S05]  /*1f30*/  BSYNC.RECONVERGENT B3 ;  /* 0x0000000000037941 */ /* 0x000fea0003800200 */
.L_x_18:
[----:B------:R-:W-:-:S05]  /*1f40*/  VIADD R26, R26, 0x1 ;  /* 0x000000011a1a7836 */ /* 0x000fca0000000000 */
[----:B------:R-:W-:-:S13]  /*1f50*/  ISETP.NE.AND P0, PT, R26, 0x5, PT ;  /* 0x000000051a00780c */ /* 0x000fda0003f05270 */
[----:B------:R-:W-:Y:S05]  /*1f60*/  @P0 BRA `(.L_x_20) ;  /* 0xfffffff400280947 */ /* 0x000fea000383ffff */
[----:B------:R-:W-:Y:S05]  /*1f70*/  BSYNC.RECONVERGENT B2 ;  /* 0x0000000000027941 */ /* 0x000fea0003800200 */
.L_x_17:
[----:B------:R2:W-:Y:S01]  /*1f80*/  STL.64 [R1+0x8], R2 ;  /* 0x0000080201007387 */ /* 0x0005e20000100a00 */
[----:B------:R-:W-:-:S03]  /*1f90*/  ISETP.NE.U32.AND P0, PT, R22, 0x3, PT ;  /* 0x000000031600780c */ /* 0x000fc60003f05070 */
[----:B------:R2:W-:Y:S01]  /*1fa0*/  STL.64 [R1+0x10], R6 ;  /* 0x0000100601007387 */ /* 0x0005e20000100a00 */
[----:B------:R-:W-:-:S03]  /*1fb0*/  ISETP.NE.AND.EX P0, PT, RZ, RZ, PT, P0 ;  /* 0x000000ffff00720c */ /* 0x000fc60003f05300 */
[----:B------:R2:W-:Y:S10]  /*1fc0*/  STL [R1+0x4], R0 ;  /* 0x0000040001007387 */ /* 0x0005f40000100800 */
[----:B--2---:R-:W-:Y:S05]  /*1fd0*/  @P0 BRA `(.L_x_12) ;  /* 0x0000000800fc0947 */ /* 0x004fea0003800000 */
[----:B------:R-:W-:Y:S01]  /*1fe0*/  BSSY.RECONVERGENT B2, `(.L_x_21) ;  /* 0x00000bb000027945 */ /* 0x000fe20003800200 */
[----:B------:R-:W-:Y:S01]  /*1ff0*/  IMAD.MOV.U32 R0, RZ, RZ, RZ ;  /* 0x000000ffff007224 */ /* 0x000fe200078e00ff */
[----:B------:R-:W-:Y:S01]  /*2000*/  CS2R R6, SRZ ;  /* 0x0000000000067805 */ /* 0x000fe2000001ff00 */
[----:B------:R-:W-:Y:S01]  /*2010*/  IMAD.MOV.U32 R26, RZ, RZ, RZ ;  /* 0x000000ffff1a7224 */ /* 0x000fe200078e00ff */
[----:B------:R-:W-:-:S07]  /*2020*/  CS2R R2, SRZ ;  /* 0x0000000000027805 */ /* 0x000fce000001ff00 */
.L_x_24:
[----:B------:R-:W-:-:S06]  /*2030*/  LEA R13, R26, UR38, 0x2 ;  /* 0x000000261a0d7c11 */ /* 0x000fcc000f8e10ff */
[----:B------:R-:W5:Y:S01]  /*2040*/  LDL R13, [R13+0x4] ;  /* 0x000004000d0d7983 */ /* 0x000f620000100800 */
[----:B------:R-:W-:Y:S01]  /*2050*/  BSSY.RECONVERGENT B3, `(.L_x_22) ;  /* 0x00000b0000037945 */ /* 0x000fe20003800200 */
[----:B------:R-:W-:Y:S02]  /*2060*/  IMAD.SHL.U32 R15, R26, 0x20, RZ ;  /* 0x000000201a0f7824 */ /* 0x000fe400078e00ff */
[----:B------:R-:W-:-:S07]  /*2070*/  IMAD.MOV.U32 R22, RZ, RZ, RZ ;  /* 0x000000ffff167224 */ /* 0x000fce00078e00ff */
.L_x_23:
        /* <DEDUP_REMOVED lines=8> */
[----:B------:R-:W4:Y:S01]  /*2100*/  @!P0 LDG.E R25, desc[UR36][R20.64+0x4] ;  /* 0x0000042414198981 */ /* 0x000f22000c1e1900 */
[----:B------:R-:W-:-:S03]  /*2110*/  R2P PR, R27, 0x7e ;  /* 0x0000007e1b007804 */ /* 0x000fc60000000000 */
[----:B------:R-:W4:Y:S10]  /*2120*/  @!P0 LDG.E R29, desc[UR36][R20.64+0xc] ;  /* 0x00000c24141d8981 */ /* 0x000f34000c1e1900 */
[----:B------:R-:W4:Y:S01]  /*2130*/  @P1 LDG.E R28, desc[UR36][R20.64+0x24] ;  /* 0x00002424141c1981 */ /* 0x000f22000c1e1900 */
[----:B--2---:R-:W-:-:S03]  /*2140*/  @!P0 LOP3.LUT R3, R3, R24, RZ, 0x3c, !PT ;  /* 0x0000001803038212 */ /* 0x004fc600078e3cff */
[----:B------:R-:W2:Y:S01]  /*2150*/  @!P0 LDG.E R24, desc[UR36][R20.64+0x10] ;  /* 0x0000102414188981 */ /* 0x000ea2000c1e1900 */
[----:B---3--:R-:W-:-:S03]  /*2160*/  @!P0 LOP3.LUT R0, R0, R23, RZ, 0x3c, !PT ;  /* 0x0000001700008212 */ /* 0x008fc600078e3cff */
[----:B------:R-:W3:Y:S01]  /*2170*/  @P2 LDG.E R23, desc[UR36][R20.64+0x38] ;  /* 0x0000382414172981 */ /* 0x000ee2000c1e1900 */
[----:B----4-:R-:W-:-:S03]  /*2180*/  @!P0 LOP3.LUT R2, R2, R25, RZ, 0x3c, !PT ;  /* 0x0000001902028212 */ /* 0x010fc600078e3cff */
[----:B------:R-:W4:Y:S01]  /*2190*/  @P3 LDG.E R25, desc[UR36][R20.64+0x4c] ;  /* 0x00004c2414193981 */ /* 0x000f22000c1e1900 */
[----:B--2---:R-:W-:-:S03]  /*21a0*/  @!P0 LOP3.LUT R7, R7, R24, RZ, 0x3c, !PT ;  /* 0x0000001807078212 */ /* 0x004fc600078e3cff */
[----:B------:R-:W2:Y:S01]  /*21b0*/  @P4 LDG.E R24, desc[UR36][R20.64+0x60] ;  /* 0x0000602414184981 */ /* 0x000ea2000c1e1900 */
[----:B------:R-:W-:-:S03]  /*21c0*/  @P1 LOP3.LUT R7, R7, R28, RZ, 0x3c, !PT ;  /* 0x0000001c07071212 */ /* 0x000fc600078e3cff */
        /* <DEDUP_REMOVED lines=8> */
[----:B---3--:R-:W-:Y:S02]  /*2250*/  @P1 LOP3.LUT R0, R0, R23, RZ, 0x3c, !PT ;  /* 0x0000001700001212 */ /* 0x008fe400078e3cff */
[----:B------:R-:W3:Y:S01]  /*2260*/  @P1 LDG.E R23, desc[UR36][R20.64+0x18] ;  /* 0x0000182414171981 */ /* 0x000ee2000c1e1900 */
[----:B----4-:R-:W-:-:S03]  /*2270*/  @P6 LOP3.LUT R7, R7, R25, RZ, 0x3c, !PT ;  /* 0x0000001907076212 */ /* 0x010fc600078e3cff */
[----:B------:R-:W4:Y:S01]  /*2280*/  @P1 LDG.E R25, desc[UR36][R20.64+0x20] ;  /* 0x0000202414191981 */ /* 0x000f22000c1e1900 */
[----:B------:R-:W-:-:S03]  /*2290*/  @!P0 LOP3.LUT R6, R6, R29, RZ, 0x3c, !PT ;  /* 0x0000001d06068212 */ /* 0x000fc600078e3cff */
        /* <DEDUP_REMOVED lines=39> */
[----:B------:R-:W-:Y:S02]  /*2510*/  LOP3.LUT P0, RZ, R27, 0x80, RZ, 0xc0, !PT ;  /* 0x000000801bff7812 */ /* 0x000fe4000780c0ff */
[----:B------:R-:W-:-:S11]  /*2520*/  @P6 LOP3.LUT R0, R0, R29, RZ, 0x3c, !PT ;  /* 0x0000001d00006212 */ /* 0x000fd600078e3cff */
        /* <DEDUP_REMOVED lines=8> */
[----:B------:R-:W-:Y:S02]  /*25b0*/  @P0 LOP3.LUT R0, R0, R29, RZ, 0x3c, !PT ;  /* 0x0000001d00000212 */ /* 0x000fe400078e3cff */
[----:B------:R-:W-:Y:S02]  /*25c0*/  @P0 LOP3.LUT R7, R7, R28, RZ, 0x3c, !PT ;  /* 0x0000001c07070212 */ /* 0x000fe400078e3cff */
[----:B--2---:R-:W-:Y:S02]  /*25d0*/  @P0 LOP3.LUT R3, R3, R24, RZ, 0x3c, !PT ;  /* 0x0000001803030212 */ /* 0x004fe400078e3cff */
[----:B---3--:R-:W-:Y:S02]  /*25e0*/  @P0 LOP3.LUT R2, R2, R23, RZ, 0x3c, !PT ;  /* 0x0000001702020212 */ /* 0x008fe400078e3cff */
[----:B----4-:R-:W-:Y:S02]  /*25f0*/  @P0 LOP3.LUT R6, R6, R25, RZ, 0x3c, !PT ;  /* 0x0000001906060212 */ /* 0x010fe400078e3cff */
        /* <DEDUP_REMOVED lines=19> */
[----:B------:R-:W-:-:S03]  /*2730*/  @P0 LOP3.LUT R7, R7, R28, RZ, 0x3c, !PT ;  /* 0x0000001c07070212 */ /* 0x000fc600078e3cff */
[----:B------:R-:W2:Y:S01]  /*2740*/  @P2 LDG.E R28, desc[UR36][R20.64+0xd8] ;  /* 0x0000d824141c2981 */ /* 0x000ea2000c1e1900 */
[----:B---3--:R-:W-:Y:S02]  /*2750*/  @P1 LOP3.LUT R7, R7, R24, RZ, 0x3c, !PT ;  /* 0x0000001807071212 */ /* 0x008fe400078e3cff */
[----:B----4-:R-:W-:Y:S01]  /*2760*/  @P2 LOP3.LUT R0, R0, R25, RZ, 0x3c, !PT ;  /* 0x0000001900002212 */ /* 0x010fe200078e3cff */
[----:B------:R-:W3:Y:S04]  /*2770*/  @P2 LDG.E R24, desc[UR36][R20.64+0xd0] ;  /* 0x0000d02414182981 */ /* 0x000ee8000c1e1900 */
[----:B------:R-:W4:Y:S01]  /*2780*/  @P3 LDG.E R25, desc[UR36][R20.64+0xdc] ;  /* 0x0000dc2414193981 */ /* 0x000f22000c1e1900 */
[----:B--2---:R-:W-:-:S03]  /*2790*/  @P1 LOP3.LUT R6, R6, R23, RZ, 0x3c, !PT ;  /* 0x0000001706061212 */ /* 0x004fc600078e3cff */
[----:B------:R-:W2:Y:S01]  /*27a0*/  @P2 LDG.E R23, desc[UR36][R20.64+0xd4] ;  /* 0x0000d42414172981 */ /* 0x000ea2000c1e1900 */
[----:B------:R-:W-:-:S03]  /*27b0*/  LOP3.LUT P0, RZ, R27, 0x8000, RZ, 0xc0, !PT ;  /* 0x000080001bff7812 */ /* 0x000fc6000780c0ff */
        /* <DEDUP_REMOVED lines=8> */
[----:B------:R-:W-:Y:S01]  /*2840*/  @P2 LOP3.LUT R7, R7, R28, RZ, 0x3c, !PT ;  /* 0x0000001c07072212 */ /* 0x000fe200078e3cff */
[----:B------:R-:W2:Y:S01]  /*2850*/  @P4 LDG.E R27, desc[UR36][R20.64+0xfc] ;  /* 0x0000fc24141b4981 */ /* 0x000ea2000c1e1900 */
[----:B---3--:R-:W-:-:S03]  /*2860*/  @P3 LOP3.LUT R3, R3, R24, RZ, 0x3c, !PT ;  /* 0x0000001803033212 */ /* 0x008fc600078e3cff */
        /* <DEDUP_REMOVED lines=40> */
[----:B------:R-:W-:Y:S02]  /*2af0*/  @P6 LOP3.LUT R2, R2, R27, RZ, 0x3c, !PT ;  /* 0x0000001b02026212 */ /* 0x000fe400078e3cff */
[----:B---3--:R-:W-:-:S02]  /*2b00*/  @P0 LOP3.LUT R7, R7, R28, RZ, 0x3c, !PT ;  /* 0x0000001c07070212 */ /* 0x008fc400078e3cff */
[----:B----4-:R-:W-:Y:S02]  /*2b10*/  @P0 LOP3.LUT R3, R3, R24, RZ, 0x3c, !PT ;  /* 0x0000001803030212 */ /* 0x010fe400078e3cff */
[----:B------:R-:W-:Y:S02]  /*2b20*/  @P0 LOP3.LUT R6, R6, R25, RZ, 0x3c, !PT ;  /* 0x0000001906060212 */ /* 0x000fe400078e3cff */
[----:B--2---:R-:W-:-:S03]  /*2b30*/  @P0 LOP3.LUT R2, R2, R23, RZ, 0x3c, !PT ;  /* 0x0000001702020212 */ /* 0x004fc600078e3cff */
[----:B------:R-:W-:Y:S05]  /*2b40*/  @P1 BRA `(.L_x_23) ;  /* 0xfffffff4004c1947 */ /* 0x000fea000383ffff */
[----:B------:R-:W-:Y:S05]  /*2b50*/  BSYNC.RECONVERGENT B3 ;  /* 0x0000000000037941 */ /* 0x000fea0003800200 */
.L_x_22:
[----:B------:R-:W-:-:S05]  /*2b60*/  VIADD R26, R26, 0x1 ;  /* 0x000000011a1a7836 */ /* 0x000fca0000000000 */
[----:B------:R-:W-:-:S13]  /*2b70*/  ISETP.NE.AND P0, PT, R26, 0x5, PT ;  /* 0x000000051a00780c */ /* 0x000fda0003f05270 */
[----:B------:R-:W-:Y:S05]  /*2b80*/  @P0 BRA `(.L_x_24) ;  /* 0xfffffff400280947 */ /* 0x000fea000383ffff */
[----:B------:R-:W-:Y:S05]  /*2b90*/  BSYNC.RECONVERGENT B2 ;  /* 0x0000000000027941 */ /* 0x000fea0003800200 */
.L_x_21:
[----:B------:R2:W-:Y:S04]  /*2ba0*/  STL.64 [R1+0x8], R2 ;  /* 0x0000080201007387 */ /* 0x0005e80000100a00 */
[----:B------:R2:W-:Y:S04]  /*2bb0*/  STL.64 [R1+0x10], R6 ;  /* 0x0000100601007387 */ /* 0x0005e80000100a00 */
[----:B------:R2:W-:Y:S02]  /*2bc0*/  STL [R1+0x4], R0 ;  /* 0x0000040001007387 */ /* 0x0005e40000100800 */
.L_x_12:
[----:B------:R-:W-:Y:S05]  /*2bd0*/  BSYNC.RECONVERGENT B0 ;  /* 0x0000000000007941 */ /* 0x000fea0003800200 */
.L_x_11:
[C---:B------:R-:W-:Y:S01]  /*2be0*/  ISETP.GT.U32.AND P0, PT, R19.reuse, 0x3, PT ;  /* 0x000000031300780c */ /* 0x040fe20003f04070 */
[----:B------:R-:W-:Y:S01]  /*2bf0*/  VIADD R12, R12, 0x1 ;  /* 0x000000010c0c7836 */ /* 0x000fe20000000000 */
[--C-:B------:R-:W-:Y:S02]  /*2c00*/  SHF.R.U64 R19, R19, 0x2, R14.reuse ;  /* 0x0000000213137819 */ /* 0x100fe4000000120e */
[----:B------:R-:W-:Y:S02]  /*2c10*/  ISETP.GT.U32.AND.EX P0, PT, R14, RZ, PT, P0 ;  /* 0x000000ff0e00720c */ /* 0x000fe40003f04100 */
[----:B------:R-:W-:-:S11]  /*2c20*/  SHF.R.U32.HI R14, RZ, 0x2, R14 ;  /* 0x00000002ff0e7819 */ /* 0x000fd6000001160e */
[----:B------:R-:W-:Y:S05]  /*2c30*/  @P0 BRA `(.L_x_25) ;  /* 0xffffffd800bc0947 */ /* 0x000fea000383ffff */
.L_x_10:
[----:B------:R-:W-:Y:S05]  /*2c40*/  BSYNC.RECONVERGENT B1 ;  /* 0x0000000000017941 */ /* 0x000fea0003800200 */
.L_x_9:
[C---:B0-----:R-:W-:Y:S01]  /*2c50*/  DSETP.NEU.AND P1, PT, R8.reuse, 1, PT ;  /* 0x3ff000000800742a */ /* 0x041fe20003f2d000 */
[----:B--2---:R-:W0:Y:S01]  /*2c60*/  S2R R0, SR_TID.X ;  /* 0x0000000000007919 */ /* 0x004e220000002100 */
[----:B------:R-:W-:-:S06]  /*2c70*/  DSETP.NEU.AND P0, PT, R8, 3, PT ;  /* 0x400800000800742a */ /* 0x000fcc0003f0d000 */
[----:B------:R-:W-:-:S06]  /*2c80*/  DSETP.NEU.AND P0, PT, R8, 2, P0 ;  /* 0x400000000800742a */ /* 0x000fcc000070d000 */
[----:B-1----:R-:W-:Y:S01]  /*2c90*/  @!P1 IMAD.MOV.U32 R2, RZ, RZ, 0x0 ;  /* 0x00000000ff029424 */ /* 0x002fe200078e00ff */
[----:B------:R-:W-:Y:S01]  /*2ca0*/  DSETP.NEU.AND P0, PT, R8, 1, P0 ;  /* 0x3ff000000800742a */ /* 0x000fe2000070d000 */
[----:B------:R-:W-:Y:S02]  /*2cb0*/  @!P1 IMAD.MOV.U32 R3, RZ, RZ, 0x40000000 ;  /* 0x40000000ff039424 */ /* 0x000fe400078e00ff */
[----:B------:R-:W-:Y:S02]  /*2cc0*/  @!P1 IMAD.MOV.U32 R6, RZ, RZ, 0x0 ;  /* 0x00000000ff069424 */ /* 0x000fe400078e00ff */
[----:B------:R-:W-:Y:S01]  /*2cd0*/  @!P1 IMAD.MOV.U32 R7, RZ, RZ, 0x40080000 ;  /* 0x40080000ff079424 */ /* 0x000fe200078e00ff */
[----:B------:R1:W-:Y:S04]  /*2ce0*/  @!P1 ST.E.64 desc[UR36][R16.64], R2 ;  /* 0x0000000210009985 */ /* 0x0003e8000c101b24 */
[----:B------:R1:W-:Y:S01]  /*2cf0*/  @!P1 ST.E.64 desc[UR36][R4.64], R6 ;  /* 0x0000000604009985 */ /* 0x0003e2000c101b24 */
[----:B0-----:R-:W-:Y:S01]  /*2d00*/  ISETP.NE.OR P0, PT, R0, RZ, P0 ;  /* 0x000000ff0000720c */ /* 0x001fe20000705670 */
[----:B------:R-:W-:-:S12]  /*2d10*/  @!P1 BRA `(.L_x_26) ;  /* 0x00000000003c9947 */ /* 0x000fd80003800000 */
[----:B------:R-:W-:-:S14]  /*2d20*/  DSETP.NEU.AND P1, PT, R8, 2, PT ;  /* 0x400000000800742a */ /* 0x000fdc0003f2d000 */
[----:B-1----:R-:W-:Y:S02]  /*2d30*/  @!P1 IMAD.MOV.U32 R2, RZ, RZ, 0x0 ;  /* 0x00000000ff029424 */ /* 0x002fe400078e00ff */
[----:B------:R-:W-:Y:S02]  /*2d40*/  @!P1 IMAD.MOV.U32 R3, RZ, RZ, 0x40100000 ;  /* 0x40100000ff039424 */ /* 0x000fe400078e00ff */
[----:B------:R-:W-:Y:S02]  /*2d50*/  @!P1 IMAD.MOV.U32 R6, RZ, RZ, 0x0 ;  /* 0x00000000ff069424 */ /* 0x000fe400078e00ff */
[----:B------:R-:W-:Y:S01]  /*2d60*/  @!P1 IMAD.MOV.U32 R7, RZ, RZ, 0x40140000 ;  /* 0x40140000ff079424 */ /* 0x000fe200078e00ff */
[----:B------:R0:W-:Y:S04]  /*2d70*/  @!P1 ST.E.64 desc[UR36][R16.64], R2 ;  /* 0x0000000210009985 */ /* 0x0001e8000c101b24 */
[----:B------:R0:W-:Y:S01]  /*2d80*/  @!P1 ST.E.64 desc[UR36][R4.64], R6 ;  /* 0x0000000604009985 */ /* 0x0001e2000c101b24 */
[----:B------:R-:W-:Y:S05]  /*2d90*/  @!P1 BRA `(.L_x_26) ;  /* 0x00000000001c9947 */ /* 0x000fea0003800000 */
[----:B------:R-:W-:-:S14]  /*2da0*/  DSETP.NEU.AND P1, PT, R8, 3, PT ;  /* 0x400800000800742a */ /* 0x000fdc0003f2d000 */
[----:B0-----:R-:W-:Y:S02]  /*2db0*/  @!P1 IMAD.MOV.U32 R2, RZ, RZ, 0x0 ;  /* 0x00000000ff029424 */ /* 0x001fe400078e00ff */
[----:B------:R-:W-:Y:S02]  /*2dc0*/  @!P1 IMAD.MOV.U32 R3, RZ, RZ, 0x40180000 ;  /* 0x40180000ff039424 */ /* 0x000fe400078e00ff */
[----:B------:R-:W-:Y:S02]  /*2dd0*/  @!P1 IMAD.MOV.U32 R6, RZ, RZ, 0x0 ;  /* 0x00000000ff069424 */ /* 0x000fe400078e00ff */
[----:B------:R-:W-:Y:S01]  /*2de0*/  @!P1 IMAD.MOV.U32 R7, RZ, RZ, 0x401c0000 ;  /* 0x401c0000ff079424 */ /* 0x000fe200078e00ff */
[----:B------:R2:W-:Y:S04]  /*2df0*/  @!P1 ST.E.64 desc[UR36][R16.64], R2 ;  /* 0x0000000210009985 */ /* 0x0005e8000c101b24 */
[----:B------:R2:W-:Y:S02]  /*2e00*/  @!P1 ST.E.64 desc[UR36][R4.64], R6 ;  /* 0x0000000604009985 */ /* 0x0005e4000c101b24 */
.L_x_26:
[----:B------:R-:W-:Y:S04]  /*2e10*/  BSSY.RECONVERGENT B0, `(.L_x_27) ;  /* 0x0000019000007945 */ /* 0x000fe80003800200 */
[----:B------:R-:W-:Y:S05]  /*2e20*/  @P0 BRA `(.L_x_28) ;  /* 0x00000000005c0947 */ /* 0x000fea0003800000 */
[----:B------:R-:W3:Y:S01]  /*2e30*/  S2UR UR5, SR_CgaCtaId ;  /* 0x00000000000579c3 */ /* 0x000ee20000008800 */
[----:B------:R-:W-:Y:S01]  /*2e40*/  UMOV UR4, 0x400 ;  /* 0x0000040000047882 */ /* 0x000fe20000000000 */
[----:B012---:R-:W0:Y:S01]  /*2e50*/  S2R R6, SR_LANEID ;  /* 0x0000000000067919 */ /* 0x007e220000000000 */
[----:B---3--:R-:W-:-:S03]  /*2e60*/  ULEA UR5, UR5, UR4, 0x18 ;  /* 0x0000000405057291 */ /* 0x008fc6000f8ec0ff */
[----:B------:R-:W-:Y:S02]  /*2e70*/  VOTEU.ANY UR4, UPT, PT ;  /* 0x0000000000047886 */ /* 0x000fe400038e0100 */
[----:B------:R-:W1:Y:S01]  /*2e80*/  POPC R0, UR4 ;  /* 0x0000000400007d09 */ /* 0x000e620008000000 */
[----:B------:R-:W-:-:S03]  /*2e90*/  UFLO.U32 UR4, UR4 ;  /* 0x00000004000472bd */ /* 0x000fc600080e0000 */
[----:B------:R-:W2:Y:S03]  /*2ea0*/  LDS.64 R2, [UR5+0x8] ;  /* 0x00000805ff027984 */ /* 0x000ea60008000a00 */
[----:B0-----:R-:W-:Y:S01]  /*2eb0*/  ISETP.EQ.U32.AND P0, PT, R6, UR4, PT ;  /* 0x0000000406007c0c */ /* 0x001fe2000bf02070 */
[----:B-1----:R-:W-:-:S12]  /*2ec0*/  IMAD.SHL.U32 R15, R0, 0x2, RZ ;  /* 0x00000002000f7824 */ /* 0x002fd800078e00ff */
[----:B--2---:R3:W-:Y:S04]  /*2ed0*/  @P0 ATOM.E.ADD.STRONG.GPU PT, RZ, desc[UR36][R2.64], R15 ;  /* 0x8000000f02ff098a */ /* 0x0047e800081ef124 */
[----:B------:R-:W0:Y:S04]  /*2ee0*/  LDS.64 R8, [UR5+0x8] ;  /* 0x00000805ff087984 */ /* 0x000e280008000a00 */
[----:B------:R-:W2:Y:S04]  /*2ef0*/  LD.E.64 R16, desc[UR36][R16.64] ;  /* 0x0000002410107980 */ /* 0x000ea8000c101b00 */
[----:B------:R-:W1:Y:S04]  /*2f00*/  LDS.64 R6, [UR5+0x20] ;  /* 0x00002005ff067984 */ /* 0x000e680008000a00 */
[----:B0-----:R-:W1:Y:S02]  /*2f10*/  LD.E R9, desc[UR36][R8.64] ;  /* 0x0000002408097980 */ /* 0x001e64000c101900 */
[----:B-1----:R-:W-:-:S05]  /*2f20*/  IMAD.WIDE R6, R9, 0x8, R6 ;  /* 0x0000000809067825 */ /* 0x002fca00078e0206 */
[----:B--2---:R-:W-:Y:S04]  /*2f30*/  ST.E.64 desc[UR36][R6.64+-0x10], R16 ;  /* 0xfffff01006007985 */ /* 0x004fe8000c101b24 */
[----:B------:R-:W0:Y:S04]  /*2f40*/  LDS.64 R12, [UR5+0x8] ;  /* 0x00000805ff0c7984 */ /* 0x000e280008000a00 */
[----:B------:R-:W2:Y:S04]  /*2f50*/  LD.E.64 R4, desc[UR36][R4.64] ;  /* 0x0000002404047980 */ /* 0x000ea8000c101b00 */
[----:B------:R-:W1:Y:S04]  /*2f60*/  LDS.64 R10, [UR5+0x20] ;  /* 0x00002005ff0a7984 */ /* 0x000e680008000a00 */
[----:B0-----:R-:W1:Y:S02]  /*2f70*/  LD.E R13, desc[UR36][R12.64] ;  /* 0x000000240c0d7980 */ /* 0x001e64000c101900 */
[----:B-1----:R-:W-:-:S05]  /*2f80*/  IMAD.WIDE R10, R13, 0x8, R10 ;  /* 0x000000080d0a7825 */ /* 0x002fca00078e020a */
[----:B--2---:R3:W-:Y:S02]  /*2f90*/  ST.E.64 desc[UR36][R10.64+-0x8], R4 ;  /* 0xfffff8040a007985 */ /* 0x0047e4000c101b24 */
.L_x_28:
[----:B------:R-:W-:Y:S05]  /*2fa0*/  BSYNC.RECONVERGENT B0 ;  /* 0x0000000000007941 */ /* 0x000fea0003800200 */
.L_x_27:
[----:B------:R-:W4:Y:S01]  /*2fb0*/  S2UR UR5, SR_CgaCtaId ;  /* 0x00000000000579c3 */ /* 0x000f220000008800 */
[----:B------:R-:W-:Y:S02]  /*2fc0*/  UMOV UR4, 0x400 ;  /* 0x0000040000047882 */ /* 0x000fe40000000000 */
[----:B----4-:R-:W-:-:S06]  /*2fd0*/  ULEA UR4, UR5, UR4, 0x18 ;  /* 0x0000000405047291 */ /* 0x010fcc000f8ec0ff */
[----:B012---:R-:W-:-:S05]  /*2fe0*/  IMAD.U32 R7, RZ, RZ, UR4 ;  /* 0x00000004ff077e24 */ /* 0x007fca000f8e00ff */
[----:B---3--:R-:W0:Y:S04]  /*2ff0*/  LDS.64 R2, [R7] ;  /* 0x0000000007027984 */ /* 0x008e280000000a00 */
[----:B0-----:R-:W2:Y:S01]  /*3000*/  LD.E R3, desc[UR36][R2.64] ;  /* 0x0000002402037980 */ /* 0x001ea2000c101900 */
[----:B------:R-:W-:-:S05]  /*3010*/  VIADD R18, R18, UR39 ;  /* 0x0000002712127c36 */ /* 0x000fca0008000000 */
[----:B--2---:R-:W-:-:S13]  /*3020*/  ISETP.GE.AND P0, PT, R18, R3, PT ;  /* 0x000000031200720c */ /* 0x004fda0003f06270 */
[----:B------:R-:W-:Y:S05]  /*3030*/  @!P0 BRA `(.L_x_29) ;  /* 0xffffffd400088947 */ /* 0x000fea000383ffff */
.L_x_6:
[----:B------:R-:W1:Y:S02]  /*3040*/  S2R R0, SR_TID.X ;  /* 0x0000000000007919 */ /* 0x000e640000002100 */
[----:B-1----:R-:W-:-:S13]  /*3050*/  ISETP.NE.AND P0, PT, R0, RZ, PT ;  /* 0x000000ff0000720c */ /* 0x002fda0003f05270 */
[----:B------:R-:W-:Y:S05]  /*3060*/  @P0 BRA `(.L_x_30) ;  /* 0x0000000000280947 */ /* 0x000fea0003800000 */
[----:B------:R-:W1:Y:S01]  /*3070*/  S2R R0, SR_LANEID ;  /* 0x0000000000007919 */ /* 0x000e620000000000 */
[----:B------:R-:W-:Y:S05]  /*3080*/  YIELD ;  /* 0x0000000000007946 */ /* 0x000fea0003800000 */
[----:B------:R-:W3:Y:S01]  /*3090*/  LDS.64 R2, [R7+0x10] ;  /* 0x0000100007027984 */ /* 0x000ee20000000a00 */
[----:B------:R-:W-:Y:S02]  /*30a0*/  VOTEU.ANY UR4, UPT, PT ;  /* 0x0000000000047886 */ /* 0x000fe400038e0100 */
[----:B------:R-:W-:Y:S02]  /*30b0*/  UFLO.U32 UR5, UR4 ;  /* 0x00000004000572bd */ /* 0x000fe400080e0000 */
[----:B------:R-:W3:Y:S04]  /*30c0*/  POPC R5, UR4 ;  /* 0x0000000400057d09 */ /* 0x000ee80008000000 */
[----:B-1----:R-:W-:Y:S01]  /*30d0*/  ISETP.EQ.U32.AND P0, PT, R0, UR5, PT ;  /* 0x0000000500007c0c */ /* 0x002fe2000bf02070 */
[----:B------:R-:W-:-:S12]  /*30e0*/  IMAD.MOV.U32 R0, RZ, RZ, 0x1 ;  /* 0x00000001ff007424 */ /* 0x000fd800078e00ff */
[----:B---3--:R1:W-:Y:S04]  /*30f0*/  @P0 ATOM.E.ADD.STRONG.GPU PT, RZ, desc[UR36][R2.64], R5 ;  /* 0x8000000502ff098a */ /* 0x0083e800081ef124 */
[----:B------:R1:W-:Y:S02]  /*3100*/  STS.U8 [R7+0x30], R0 ;  /* 0x0000300007007388 */ /* 0x0003e40000000000 */
.L_x_30:
[----:B------:R-:W-:Y:S05]  /*3110*/  WARPSYNC.ALL ;  /* 0x0000000000007948 */ /* 0x000fea0003800000 */
[----:B------:R-:W-:Y:S06]  /*3120*/  BAR.SYNC.DEFER_BLOCKING 0x0 ;  /* 0x0000000000007b1d */ /* 0x000fec0000010000 */
[----:B-1----:R3:W4:Y:S04]  /*3130*/  LDS.U8 R0, [R7+0x30] ;  /* 0x0000300007007984 */ /* 0x0027280000000000 */
[----:B------:R3:W1:Y:S02]  /*3140*/  LDS.64 R2, [R7] ;  /* 0x0000000007027984 */ /* 0x0006640000000a00 */
.L_x_5:
[----:B-1----:R-:W-:Y:S04]  /*3150*/  ST.E desc[UR36][R2.64], RZ ;  /* 0x000000ff02007985 */ /* 0x002fe8000c101924 */
[----:B------:R-:W1:Y:S04]  /*3160*/  LDS.64 R4, [R7+0x10] ;  /* 0x0000100007047984 */ /* 0x000e680000000a00 */
[----:B-1----:R-:W5:Y:S02]  /*3170*/  LD.E R4, desc[UR36][R4.64] ;  /* 0x0000002404047980 */ /* 0x002f64000c101900 */
[----:B-----5:R-:W-:-:S13]  /*3180*/  ISETP.NE.AND P0, PT, R4, 0x2, PT ;  /* 0x000000020400780c */ /* 0x020fda0003f05270 */
[----:B------:R-:W-:Y:S05]  /*3190*/  @P0 BRA `(.L_x_31) ;  /* 0xffffffd000840947 */ /* 0x000fea000383ffff */
[----:B--2---:R-:W-:Y:S05]  /*31a0*/  BSYNC.RECONVERGENT B6 ;  /* 0x0000000000067941 */ /* 0x004fea0003800200 */
.L_x_4:
[----:B------:R-:W-:Y:S05]  /*31b0*/  BRA `(.L_x_3) ;  /* 0xffffffcc00a87947 */ /* 0x000fea000383ffff */
.L_x_32:
[----:B------:R-:W-:-:S00]  /*31c0*/  BRA `(.L_x_32) ;  /* 0xfffffffc00fc7947 */ /* 0x000fc0000383ffff */
[----:B------:R-:W-:-:S00]  /*31d0*/  NOP ;  /* 0x0000000000007918 */ /* 0x000fc00000000000 */
        /* <DEDUP_REMOVED lines=10> */
.L_x_33:


//--------------------- .nv.global.init           --------------------------
	.section	.nv.global.init,"aw",@progbits
	.align	4
.nv.global.init:
	.type		mrg32k3aM1SubSeq,@object
	.size		mrg32k3aM1SubSeq,(mrg32k3aM2SubSeq - mrg32k3aM1SubSeq)
mrg32k3aM1SubSeq:
        /*0000*/ 	.byte	0x0b, 0xcc, 0xee, 0x04, 0x73, 0x29, 0x8b, 0x6f, 0xf6, 0x53, 0x03, 0xf6, 0x23, 0xf6, 0xea, 0xda
        /* <DEDUP_REMOVED lines=125> */
	.type		mrg32k3aM2SubSeq,@object
	.size		mrg32k3aM2SubSeq,(mrg32k3aM1 - mrg32k3aM2SubSeq)
mrg32k3aM2SubSeq:
        /* <DEDUP_REMOVED lines=126> */
	.type		mrg32k3aM1,@object
	.size		mrg32k3aM1,(mrg32k3aM1Seq - mrg32k3aM1)
mrg32k3aM1:
        /* <DEDUP_REMOVED lines=144> */
	.type		mrg32k3aM1Seq,@object
	.size		mrg32k3aM1Seq,(mrg32k3aM2 - mrg32k3aM1Seq)
mrg32k3aM1Seq:
        /* <DEDUP_REMOVED lines=144> */
	.type		mrg32k3aM2,@object
	.size		mrg32k3aM2,(mrg32k3aM2Seq - mrg32k3aM2)
mrg32k3aM2:
        /* <DEDUP_REMOVED lines=144> */
	.type		mrg32k3aM2Seq,@object
	.size		mrg32k3aM2Seq,(precalc_xorwow_matrix - mrg32k3aM2Seq)
mrg32k3aM2Seq:
        /* <DEDUP_REMOVED lines=144> */
	.type		precalc_xorwow_matrix,@object
	.size		precalc_xorwow_matrix,(precalc_xorwow_offset_matrix - precalc_xorwow_matrix)
precalc_xorwow_matrix:
        /* <DEDUP_REMOVED lines=6400> */
	.type		precalc_xorwow_offset_matrix,@object
	.size		precalc_xorwow_offset_matrix,(.L_1 - precalc_xorwow_offset_matrix)
precalc_xorwow_offset_matrix:
        /* <DEDUP_REMOVED lines=6400> */
.L_1:


//--------------------- .nv.shared._Z14branchAndBoundiPiS_S_S_PdS0_ --------------------------
	.section	.nv.shared._Z14branchAndBoundiPiS_S_S_PdS0_,"aw",@nobits
	.sectionflags	@""
	.align	8
.nv.shared._Z14branchAndBoundiPiS_S_S_PdS0_:
	.zero		1073


//--------------------- .nv.shared.reserved.0     --------------------------
	.section	.nv.shared.reserved.0,"aw",@nobits
	.weak		__nv_reservedSMEM_offset_0_alias
	.size		__nv_reservedSMEM_offset_0_alias, 0, 64
	.other		__nv_reservedSMEM_offset_0_alias,@"STO_CUDA_RESERVED_SHARED STV_DEFAULT"
__nv_reservedSMEM_offset_0_alias:
	.zero		0
	.zero		64


//--------------------- .nv.constant0._Z14branchAndBoundiPiS_S_S_PdS0_ --------------------------
	.section	.nv.constant0._Z14branchAndBoundiPiS_S_S_PdS0_,"a",@progbits
	.sectionflags	@""
	.align	4
.nv.constant0._Z14branchAndBoundiPiS_S_S_PdS0_:
	.zero		952


//--------------------- SYMBOLS --------------------------

	.type		.nv.reservedSmem.offset0,@object
	.size		.nv.reservedSmem.offset0,0x4
	.type		.nv.reservedSmem.cap,@object
	.size		.nv.reservedSmem.cap,0x4
	.type		malloc,@function
